def matmul_kernel(
    a_ptr,
    b_ptr,
    c_ptr,
    M,
    N,
    K,
    stride_am,
    stride_ak,
    stride_bk,
    stride_bn,
    stride_cm,
    stride_cn,
    BLOCK_M: tl.constexpr,
    BLOCK_N: tl.constexpr,
    BLOCK_K: tl.constexpr,
    GROUP_M: tl.constexpr,
):
    pid = tl.program_id(axis=0)
    num_pid_m = tl.cdiv(M, BLOCK_M)
    num_pid_n = tl.cdiv(N, BLOCK_N)
    num_pid_in_group = GROUP_M * num_pid_n
    group_id = pid // num_pid_in_group
    first_pid_m = group_id * GROUP_M
    group_size_m = min(num_pid_m - first_pid_m, GROUP_M)
    pid_m = first_pid_m + ((pid % num_pid_in_group) % group_size_m)
    pid_n = (pid % num_pid_in_group) // group_size_m

    offs_am = (pid_m * BLOCK_M + tl.arange(0, BLOCK_M)) % M
    offs_bn = (pid_n * BLOCK_N + tl.arange(0, BLOCK_N)) % N
    offs_k = tl.arange(0, BLOCK_K)
    a_ptrs = a_ptr + offs_am[:, None] * stride_am + offs_k[None, :] * stride_ak
    b_ptrs = b_ptr + offs_k[:, None] * stride_bk + offs_bn[None, :] * stride_bn

    acc = tl.zeros((BLOCK_M, BLOCK_N), dtype=tl.float32)
    for kk in range(0, tl.cdiv(K, BLOCK_K)):
        a = tl.load(a_ptrs, mask=offs_k[None, :] < K - kk * BLOCK_K, other=0.0)
        b = tl.load(b_ptrs, mask=offs_k[:, None] < K - kk * BLOCK_K, other=0.0)
        acc = tl.dot(a, b, acc)
        a_ptrs += BLOCK_K * stride_ak
        b_ptrs += BLOCK_K * stride_bk

    c = acc.to(c_ptr.dtype.element_ty)
    offs_cm = pid_m * BLOCK_M + tl.arange(0, BLOCK_M)
    offs_cn = pid_n * BLOCK_N + tl.arange(0, BLOCK_N)
    c_ptrs = c_ptr + offs_cm[:, None] * stride_cm + offs_cn[None, :] * stride_cn
    mask = (offs_cm[:, None] < M) & (offs_cn[None, :] < N)
    tl.store(c_ptrs, c, mask=mask)

# config = {"BLOCK_K": 32, "BLOCK_M": 128, "BLOCK_N": 128, "GROUP_M": 8, "arch": "sm_90", "dtype": "fp8e4m3", "num_ctas": 1, "num_stages": 2, "num_warps": 8}
# arch = sm_90


// ===== COMPILED SASS (sm_90a) =====

	.target	sm_90a

	.elftype	@"ET_EXEC"


//--------------------- .note.nv.tkinfo           --------------------------
	.section	.note.nv.tkinfo,"",@"SHT_NOTE"
	.sectionflags	@"SHF_NOTE_NV_TKINFO"
	.tkinfo
        /*0018*/ 	.word	0x00000002
        /*0030*/ 	.string	""
        /*0030*/ 	.string	"ptxas"
        /*0030*/ 	.string	"Cuda compilation tools, release 13.0, V13.0.88"
        /*0030*/ 	.string	"Build cuda_13.0.r13.0/compiler.36424714_0"
        /*0030*/ 	.string	"-v  -suppress-debug-info  -lineinfo  -arch sm_90a "



//--------------------- .note.nv.cuinfo           --------------------------
	.section	.note.nv.cuinfo,"",@"SHT_NOTE"
	.sectionflags	@"SHF_NOTE_NV_CUINFO"
        /*0018*/ 	.short	0x0002
        /*001a*/ 	.short	0x005a
        /*001c*/ 	.short	0x0082
	.zero		2


//--------------------- .nv.info                  --------------------------
	.section	.nv.info,"",@"SHT_CUDA_INFO"
	.align	4


	//----- nvinfo : EIATTR_REGCOUNT
	.align		4
        /*0000*/ 	.byte	0x04, 0x2f
        /*0002*/ 	.short	(.L_1 - .L_0)
	.align		4
.L_0:
        /*0004*/ 	.word	index@(matmul_kernel)
        /*0008*/ 	.word	0x000000ba


	//----- nvinfo : EIATTR_FRAME_SIZE
	.align		4
.L_1:
        /*000c*/ 	.byte	0x04, 0x11
        /*000e*/ 	.short	(.L_3 - .L_2)
	.align		4
.L_2:
        /*0010*/ 	.word	index@(matmul_kernel)
        /*0014*/ 	.word	0x00000000


	//----- nvinfo : EIATTR_MIN_STACK_SIZE
	.align		4
.L_3:
        /*0018*/ 	.byte	0x04, 0x12
        /*001a*/ 	.short	(.L_5 - .L_4)
	.align		4
.L_4:
        /*001c*/ 	.word	index@(matmul_kernel)
        /*0020*/ 	.word	0x00000000
.L_5:


//--------------------- .nv.compat                --------------------------
	.section	.nv.compat,"",@"SHT_CUDA_COMPAT_INFO"
	.align	4
        /*0000*/ 	.byte	0x02, 0x09, 0x01, 0x00, 0x02, 0x02, 0x04, 0x00, 0x02, 0x05, 0x05, 0x00, 0x03, 0x07, 0x01, 0x01
        /*0010*/ 	.byte	0x02, 0x03, 0x00, 0x00, 0x02, 0x06, 0x01, 0x00, 0x04, 0x0b, 0x08, 0x00, 0x00, 0x00, 0x00, 0x00
        /*0020*/ 	.byte	0x00, 0x00, 0x00, 0x00


//--------------------- .nv.info.matmul_kernel    --------------------------
	.section	.nv.info.matmul_kernel,"",@"SHT_CUDA_INFO"
	.sectionflags	@""
	.align	4


	//----- nvinfo : EIATTR_CUDA_API_VERSION
	.align		4
        /*0000*/ 	.byte	0x04, 0x37
        /*0002*/ 	.short	(.L_7 - .L_6)
.L_6:
        /*0004*/ 	.word	0x00000082


	//----- nvinfo : EIATTR_KPARAM_INFO
	.align		4
.L_7:
        /*0008*/ 	.byte	0x04, 0x17
        /*000a*/ 	.short	(.L_9 - .L_8)
.L_8:
        /*000c*/ 	.word	0x00000000
        /*0010*/ 	.short	0x000d
        /*0012*/ 	.short	0x0048
        /*0014*/ 	.byte	0x00, 0xf4, 0x21, 0x00


	//----- nvinfo : EIATTR_KPARAM_INFO
	.align		4
.L_9:
        /*0018*/ 	.byte	0x04, 0x17
        /*001a*/ 	.short	(.L_11 - .L_10)
.L_10:
        /*001c*/ 	.word	0x00000000
        /*0020*/ 	.short	0x000c
        /*0022*/ 	.short	0x0040
        /*0024*/ 	.byte	0x00, 0xf4, 0x21, 0x00


	//----- nvinfo : EIATTR_KPARAM_INFO
	.align		4
.L_11:
        /*0028*/ 	.byte	0x04, 0x17
        /*002a*/ 	.short	(.L_13 - .L_12)
.L_12:
        /*002c*/ 	.word	0x00000000
        /*0030*/ 	.short	0x000b
        /*0032*/ 	.short	0x0038
        /*0034*/ 	.byte	0x00, 0xf0, 0x11, 0x00


	//----- nvinfo : EIATTR_KPARAM_INFO
	.align		4
.L_13:
        /*0038*/ 	.byte	0x04, 0x17
        /*003a*/ 	.short	(.L_15 - .L_14)
.L_14:
        /*003c*/ 	.word	0x00000000
        /*0040*/ 	.short	0x000a
        /*0042*/ 	.short	0x0034
        /*0044*/ 	.byte	0x00, 0xf0, 0x11, 0x00


	//----- nvinfo : EIATTR_KPARAM_INFO
	.align		4
.L_15:
        /*0048*/ 	.byte	0x04, 0x17
        /*004a*/ 	.short	(.L_17 - .L_16)
.L_16:
        /*004c*/ 	.word	0x00000000
        /*0050*/ 	.short	0x0009
        /*0052*/ 	.short	0x0030
        /*0054*/ 	.byte	0x00, 0xf0, 0x11, 0x00


	//----- nvinfo : EIATTR_KPARAM_INFO
	.align		4
.L_17:
        /*0058*/ 	.byte	0x04, 0x17
        /*005a*/ 	.short	(.L_19 - .L_18)
.L_18:
        /*005c*/ 	.word	0x00000000
        /*0060*/ 	.short	0x0008
        /*0062*/ 	.short	0x002c
        /*0064*/ 	.byte	0x00, 0xf0, 0x11, 0x00


	//----- nvinfo : EIATTR_KPARAM_INFO
	.align		4
.L_19:
        /*0068*/ 	.byte	0x04, 0x17
        /*006a*/ 	.short	(.L_21 - .L_20)
.L_20:
        /*006c*/ 	.word	0x00000000
        /*0070*/ 	.short	0x0007
        /*0072*/ 	.short	0x0028
        /*0074*/ 	.byte	0x00, 0xf0, 0x11, 0x00


	//----- nvinfo : EIATTR_KPARAM_INFO
	.align		4
.L_21:
        /*0078*/ 	.byte	0x04, 0x17
        /*007a*/ 	.short	(.L_23 - .L_22)
.L_22:
        /*007c*/ 	.word	0x00000000
        /*0080*/ 	.short	0x0006
        /*0082*/ 	.short	0x0024
        /*0084*/ 	.byte	0x00, 0xf0, 0x11, 0x00


	//----- nvinfo : EIATTR_KPARAM_INFO
	.align		4
.L_23:
        /*0088*/ 	.byte	0x04, 0x17
        /*008a*/ 	.short	(.L_25 - .L_24)
.L_24:
        /*008c*/ 	.word	0x00000000
        /*0090*/ 	.short	0x0005
        /*0092*/ 	.short	0x0020
        /*0094*/ 	.byte	0x00, 0xf0, 0x11, 0x00


	//----- nvinfo : EIATTR_KPARAM_INFO
	.align		4
.L_25:
        /*0098*/ 	.byte	0x04, 0x17
        /*009a*/ 	.short	(.L_27 - .L_26)
.L_26:
        /*009c*/ 	.word	0x00000000
        /*00a0*/ 	.short	0x0004
        /*00a2*/ 	.short	0x001c
        /*00a4*/ 	.byte	0x00, 0xf0, 0x11, 0x00


	//----- nvinfo : EIATTR_KPARAM_INFO
	.align		4
.L_27:
        /*00a8*/ 	.byte	0x04, 0x17
        /*00aa*/ 	.short	(.L_29 - .L_28)
.L_28:
        /*00ac*/ 	.word	0x00000000
        /*00b0*/ 	.short	0x0003
        /*00b2*/ 	.short	0x0018
        /*00b4*/ 	.byte	0x00, 0xf0, 0x11, 0x00


	//----- nvinfo : EIATTR_KPARAM_INFO
	.align		4
.L_29:
        /*00b8*/ 	.byte	0x04, 0x17
        /*00ba*/ 	.short	(.L_31 - .L_30)
.L_30:
        /*00bc*/ 	.word	0x00000000
        /*00c0*/ 	.short	0x0002
        /*00c2*/ 	.short	0x0010
        /*00c4*/ 	.byte	0x00, 0xf4, 0x21, 0x00


	//----- nvinfo : EIATTR_KPARAM_INFO
	.align		4
.L_31:
        /*00c8*/ 	.byte	0x04, 0x17
        /*00ca*/ 	.short	(.L_33 - .L_32)
.L_32:
        /*00cc*/ 	.word	0x00000000
        /*00d0*/ 	.short	0x0001
        /*00d2*/ 	.short	0x0008
        /*00d4*/ 	.byte	0x00, 0xf4, 0x21, 0x00


	//----- nvinfo : EIATTR_KPARAM_INFO
	.align		4
.L_33:
        /*00d8*/ 	.byte	0x04, 0x17
        /*00da*/ 	.short	(.L_35 - .L_34)
.L_34:
        /*00dc*/ 	.word	0x00000000
        /*00e0*/ 	.short	0x0000
        /*00e2*/ 	.short	0x0000
        /*00e4*/ 	.byte	0x00, 0xf4, 0x21, 0x00


	//----- nvinfo : EIATTR_SPARSE_MMA_MASK
	.align		4
.L_35:
        /*00e8*/ 	.byte	0x03, 0x50
        /*00ea*/ 	.short	0x0000


	//----- nvinfo : EIATTR_MAXREG_COUNT
	.align		4
        /*00ec*/ 	.byte	0x03, 0x1b
        /*00ee*/ 	.short	0x00ff


	//----- nvinfo : EIATTR_NUM_BARRIERS
	.align		4
        /*00f0*/ 	.byte	0x02, 0x4c
        /*00f2*/ 	.byte	0x01
	.zero		1


	//----- nvinfo : EIATTR_MERCURY_ISA_VERSION
	.align		4
        /*00f4*/ 	.byte	0x03, 0x5f
        /*00f6*/ 	.short	0x0101


	//----- nvinfo : EIATTR_EXIT_INSTR_OFFSETS
	.align		4
        /*00f8*/ 	.byte	0x04, 0x1c
        /*00fa*/ 	.short	(.L_37 - .L_36)


	//   ....[0]....
.L_36:
        /*00fc*/ 	.word	0x00005850


	//   ....[1]....
        /*0100*/ 	.word	0x00005870


	//----- nvinfo : EIATTR_REQNTID
	.align		4
.L_37:
        /*0104*/ 	.byte	0x04, 0x10
        /*0106*/ 	.short	(.L_39 - .L_38)
.L_38:
        /*0108*/ 	.word	0x00000100
        /*010c*/ 	.word	0x00000001
        /*0110*/ 	.word	0x00000001


	//----- nvinfo : EIATTR_CBANK_PARAM_SIZE
	.align		4
.L_39:
        /*0114*/ 	.byte	0x03, 0x19
        /*0116*/ 	.short	0x0050


	//----- nvinfo : EIATTR_PARAM_CBANK
	.align		4
        /*0118*/ 	.byte	0x04, 0x0a
        /*011a*/ 	.short	(.L_41 - .L_40)
	.align		4
.L_40:
        /*011c*/ 	.word	index@(.nv.constant0.matmul_kernel)
        /*0120*/ 	.short	0x0210
        /*0122*/ 	.short	0x0050


	//----- nvinfo : EIATTR_SW_WAR
	.align		4
.L_41:
        /*0124*/ 	.byte	0x04, 0x36
        /*0126*/ 	.short	(.L_43 - .L_42)
.L_42:
        /*0128*/ 	.word	0x00000008
.L_43:


//--------------------- .nv.callgraph             --------------------------
	.section	.nv.callgraph,"",@"SHT_CUDA_CALLGRAPH"
	.align	4
	.sectionentsize	8
	.align		4
        /*0000*/ 	.word	0x00000000
	.align		4
        /*0004*/ 	.word	0xffffffff
	.align		4
        /*0008*/ 	.word	0x00000000
	.align		4
        /*000c*/ 	.word	0xfffffffe
	.align		4
        /*0010*/ 	.word	0x00000000
	.align		4
        /*0014*/ 	.word	0xfffffffd
	.align		4
        /*0018*/ 	.word	0x00000000
	.align		4
        /*001c*/ 	.word	0xfffffffc


//--------------------- .text.matmul_kernel       --------------------------
	.section	.text.matmul_kernel,"ax",@progbits
	.align	128
        .global         matmul_kernel
        .type           matmul_kernel,@function
        .size           matmul_kernel,(.L_x_3 - matmul_kernel)
        .other          matmul_kernel,@"STO_CUDA_ENTRY STV_DEFAULT"
matmul_kernel:
.text.matmul_kernel:
[----:B------:R-:W0:Y:S08]  /*0000*/  LDC R1, c[0x0][0x28] ;  /* 0x00000a00ff017b82 */ /* 0x000e300000000800 */
[----:B------:R-:W1:Y:S01]  /*0010*/  LDC.64 R88, c[0x0][0x228] ;  /* 0x00008a00ff587b82 */ /* 0x000e620000000a00 */
[----:B------:R-:W2:Y:S01]  /*0020*/  S2R R5, SR_CTAID.X ;  /* 0x0000000000057919 */ /* 0x000ea20000002500 */
[----:B------:R-:W-:Y:S01]  /*0030*/  ULDC.64 UR10, c[0x0][0x208] ;  /* 0x00008200000a7ab9 */ /* 0x000fe20000000a00 */
[----:B------:R-:W-:-:S02]  /*0040*/  CS2R R24, SRZ ;  /* 0x0000000000187805 */ /* 0x000fc4000001ff00 */
[----:B------:R-:W-:Y:S02]  /*0050*/  CS2R R26, SRZ ;  /* 0x00000000001a7805 */ /* 0x000fe4000001ff00 */
[----:B------:R-:W-:Y:S02]  /*0060*/  CS2R R28, SRZ ;  /* 0x00000000001c7805 */ /* 0x000fe4000001ff00 */
[----:B------:R-:W-:Y:S02]  /*0070*/  CS2R R30, SRZ ;  /* 0x00000000001e7805 */ /* 0x000fe4000001ff00 */
[----:B------:R-:W-:Y:S01]  /*0080*/  CS2R R32, SRZ ;  /* 0x0000000000207805 */ /* 0x000fe2000001ff00 */
[----:B------:R-:W3:Y:S01]  /*0090*/  S2UR UR8, SR_CgaCtaId ;  /* 0x00000000000879c3 */ /* 0x000ee20000008800 */
[----:B------:R-:W-:Y:S02]  /*00a0*/  CS2R R34, SRZ ;  /* 0x0000000000227805 */ /* 0x000fe4000001ff00 */
[----:B------:R-:W-:-:S02]  /*00b0*/  CS2R R36, SRZ ;  /* 0x0000000000247805 */ /* 0x000fc4000001ff00 */
[----:B------:R-:W-:Y:S02]  /*00c0*/  CS2R R38, SRZ ;  /* 0x0000000000267805 */ /* 0x000fe4000001ff00 */
[----:B------:R-:W-:Y:S02]  /*00d0*/  CS2R R40, SRZ ;  /* 0x0000000000287805 */ /* 0x000fe4000001ff00 */
[----:B------:R-:W-:Y:S02]  /*00e0*/  CS2R R42, SRZ ;  /* 0x00000000002a7805 */ /* 0x000fe4000001ff00 */
[----:B------:R-:W-:Y:S02]  /*00f0*/  CS2R R44, SRZ ;  /* 0x00000000002c7805 */ /* 0x000fe4000001ff00 */
        /* <DEDUP_REMOVED lines=8> */
[----:B------:R-:W-:Y:S01]  /*0180*/  CS2R R62, SRZ ;  /* 0x00000000003e7805 */ /* 0x000fe2000001ff00 */
[----:B-1----:R-:W-:Y:S01]  /*0190*/  VIADD R0, R89, 0x7f ;  /* 0x0000007f59007836 */ /* 0x002fe20000000000 */
[----:B------:R-:W-:Y:S02]  /*01a0*/  CS2R R64, SRZ ;  /* 0x0000000000407805 */ /* 0x000fe4000001ff00 */
[----:B------:R-:W-:Y:S02]  /*01b0*/  CS2R R66, SRZ ;  /* 0x0000000000427805 */ /* 0x000fe4000001ff00 */
[----:B------:R-:W-:Y:S02]  /*01c0*/  CS2R R68, SRZ ;  /* 0x0000000000447805 */ /* 0x000fe4000001ff00 */
[----:B------:R-:W-:Y:S02]  /*01d0*/  CS2R R70, SRZ ;  /* 0x0000000000467805 */ /* 0x000fe4000001ff00 */
[----:B------:R-:W-:-:S02]  /*01e0*/  SHF.R.S32.HI R3, RZ, 0x1f, R0 ;  /* 0x0000001fff037819 */ /* 0x000fc40000011400 */
[----:B------:R-:W-:Y:S02]  /*01f0*/  CS2R R72, SRZ ;  /* 0x0000000000487805 */ /* 0x000fe4000001ff00 */
[----:B------:R-:W-:Y:S02]  /*0200*/  CS2R R74, SRZ ;  /* 0x00000000004a7805 */ /* 0x000fe4000001ff00 */
[----:B------:R-:W-:Y:S02]  /*0210*/  CS2R R76, SRZ ;  /* 0x00000000004c7805 */ /* 0x000fe4000001ff00 */
[----:B------:R-:W-:Y:S02]  /*0220*/  LEA.HI R3, R3, R0, RZ, 0x7 ;  /* 0x0000000003037211 */ /* 0x000fe400078f38ff */
[----:B------:R-:W-:Y:S02]  /*0230*/  CS2R R78, SRZ ;  /* 0x00000000004e7805 */ /* 0x000fe4000001ff00 */
[----:B--2---:R-:W-:-:S02]  /*0240*/  IABS R8, R5 ;  /* 0x0000000500087213 */ /* 0x004fc40000000000 */
[----:B------:R-:W-:Y:S02]  /*0250*/  CS2R R80, SRZ ;  /* 0x0000000000507805 */ /* 0x000fe4000001ff00 */
[----:B------:R-:W-:Y:S02]  /*0260*/  SHF.R.S32.HI R3, RZ, 0x7, R3 ;  /* 0x00000007ff037819 */ /* 0x000fe40000011403 */
[----:B------:R-:W-:Y:S02]  /*0270*/  CS2R R82, SRZ ;  /* 0x0000000000527805 */ /* 0x000fe4000001ff00 */
[----:B------:R-:W-:Y:S02]  /*0280*/  CS2R R84, SRZ ;  /* 0x0000000000547805 */ /* 0x000fe4000001ff00 */
[----:B------:R-:W-:Y:S01]  /*0290*/  CS2R R86, SRZ ;  /* 0x0000000000567805 */ /* 0x000fe2000001ff00 */
[----:B------:R-:W-:-:S05]  /*02a0*/  IMAD.SHL.U32 R4, R3, 0x8, RZ ;  /* 0x0000000803047824 */ /* 0x000fca00078e00ff */
[-C--:B------:R-:W-:Y:S02]  /*02b0*/  IABS R7, R4.reuse ;  /* 0x0000000400077213 */ /* 0x080fe40000000000 */
[----:B------:R-:W-:Y:S02]  /*02c0*/  IABS R10, R4 ;  /* 0x00000004000a7213 */ /* 0x000fe40000000000 */
[----:B------:R-:W1:Y:S08]  /*02d0*/  I2F.RP R0, R7 ;  /* 0x0000000700007306 */ /* 0x000e700000209400 */
[----:B-1----:R-:W1:Y:S02]  /*02e0*/  MUFU.RCP R0, R0 ;  /* 0x0000000000007308 */ /* 0x002e640000001000 */
[----:B-1----:R-:W-:-:S02]  /*02f0*/  VIADD R2, R0, 0xffffffe ;  /* 0x0ffffffe00027836 */ /* 0x002fc40000000000 */
[----:B------:R-:W-:-:S04]  /*0300*/  IMAD.MOV R0, RZ, RZ, -R10 ;  /* 0x000000ffff007224 */ /* 0x000fc800078e0a0a */
[----:B------:R1:W2:Y:S02]  /*0310*/  F2I.FTZ.U32.TRUNC.NTZ R3, R2 ;  /* 0x0000000200037305 */ /* 0x0002a4000021f000 */
[----:B-1----:R-:W-:Y:S02]  /*0320*/  IMAD.MOV.U32 R2, RZ, RZ, RZ ;  /* 0x000000ffff027224 */ /* 0x002fe400078e00ff */
[----:B--2---:R-:W-:-:S04]  /*0330*/  IMAD.MOV R6, RZ, RZ, -R3 ;  /* 0x000000ffff067224 */ /* 0x004fc800078e0a03 */
[----:B------:R-:W-:Y:S02]  /*0340*/  IMAD R9, R6, R7, RZ ;  /* 0x0000000706097224 */ /* 0x000fe400078e02ff */
[----:B------:R-:W-:Y:S02]  /*0350*/  IMAD.MOV.U32 R6, RZ, RZ, R8 ;  /* 0x000000ffff067224 */ /* 0x000fe400078e0008 */
[----:B------:R-:W-:-:S06]  /*0360*/  IMAD.HI.U32 R3, R3, R9, R2 ;  /* 0x0000000903037227 */ /* 0x000fcc00078e0002 */
[----:B------:R-:W-:-:S04]  /*0370*/  IMAD.HI.U32 R3, R3, R6, RZ ;  /* 0x0000000603037227 */ /* 0x000fc800078e00ff */
[----:B------:R-:W-:-:S05]  /*0380*/  IMAD R0, R3, R0, R6 ;  /* 0x0000000003007224 */ /* 0x000fca00078e0206 */
[----:B------:R-:W-:-:S13]  /*0390*/  ISETP.GT.U32.AND P1, PT, R7, R0, PT ;  /* 0x000000000700720c */ /* 0x000fda0003f24070 */
[----:B------:R-:W-:Y:S02]  /*03a0*/  @!P1 IMAD.IADD R0, R0, 0x1, -R7 ;  /* 0x0000000100009824 */ /* 0x000fe400078e0a07 */
[----:B------:R-:W-:Y:S01]  /*03b0*/  @!P1 VIADD R3, R3, 0x1 ;  /* 0x0000000103039836 */ /* 0x000fe20000000000 */
[----:B------:R-:W-:Y:S02]  /*03c0*/  ISETP.NE.AND P1, PT, R4, RZ, PT ;  /* 0x000000ff0400720c */ /* 0x000fe40003f25270 */
[----:B------:R-:W-:Y:S02]  /*03d0*/  ISETP.GE.U32.AND P0, PT, R0, R7, PT ;  /* 0x000000070000720c */ /* 0x000fe40003f06070 */
[----:B------:R-:W-:-:S04]  /*03e0*/  LOP3.LUT R0, R5, R4, RZ, 0x3c, !PT ;  /* 0x0000000405007212 */ /* 0x000fc800078e3cff */
[----:B------:R-:W-:Y:S01]  /*03f0*/  ISETP.GE.AND P2, PT, R0, RZ, PT ;  /* 0x000000ff0000720c */ /* 0x000fe20003f46270 */
[----:B------:R-:W-:-:S06]  /*0400*/  VIADD R0, R88, 0x7f ;  /* 0x0000007f58007836 */ /* 0x000fcc0000000000 */
[----:B------:R-:W-:-:S04]  /*0410*/  @P0 VIADD R3, R3, 0x1 ;  /* 0x0000000103030836 */ /* 0x000fc80000000000 */
[----:B------:R-:W-:Y:S01]  /*0420*/  IMAD.MOV.U32 R2, RZ, RZ, R3 ;  /* 0x000000ffff027224 */ /* 0x000fe200078e0003 */
[----:B------:R-:W-:-:S03]  /*0430*/  SHF.R.S32.HI R3, RZ, 0x1f, R0 ;  /* 0x0000001fff037819 */ /* 0x000fc60000011400 */
[----:B------:R-:W-:Y:S01]  /*0440*/  @!P2 IMAD.MOV R2, RZ, RZ, -R2 ;  /* 0x000000ffff02a224 */ /* 0x000fe200078e0a02 */
[----:B------:R-:W-:Y:S02]  /*0450*/  @!P1 LOP3.LUT R2, RZ, R4, RZ, 0x33, !PT ;  /* 0x00000004ff029212 */ /* 0x000fe400078e33ff */
[----:B------:R-:W-:-:S03]  /*0460*/  LEA.HI R3, R3, R0, RZ, 0x7 ;  /* 0x0000000003037211 */ /* 0x000fc600078f38ff */
[----:B------:R-:W-:Y:S02]  /*0470*/  IMAD.SHL.U32 R6, R2, 0x8, RZ ;  /* 0x0000000802067824 */ /* 0x000fe400078e00ff */
[----:B------:R-:W-:-:S03]  /*0480*/  IMAD.MOV R2, RZ, RZ, -R2 ;  /* 0x000000ffff027224 */ /* 0x000fc600078e0a02 */
[----:B------:R-:W-:Y:S01]  /*0490*/  LEA.HI.SX32 R3, R3, -R6, 0x19 ;  /* 0x8000000603037211 */ /* 0x000fe200078fcaff */
[----:B------:R-:W-:-:S03]  /*04a0*/  IMAD R11, R4, R2, R5 ;  /* 0x00000002040b7224 */ /* 0x000fc600078e0205 */
[----:B------:R-:W-:-:S04]  /*04b0*/  VIMNMX R8, R3, 0x8, PT ;  /* 0x0000000803087848 */ /* 0x000fc80003fe0100 */
[-C--:B------:R-:W-:Y:S02]  /*04c0*/  IABS R7, R8.reuse ;  /* 0x0000000800077213 */ /* 0x080fe40000000000 */
[----:B------:R-:W-:Y:S02]  /*04d0*/  IABS R4, R8 ;  /* 0x0000000800047213 */ /* 0x000fe40000000000 */
[----:B------:R-:W1:Y:S01]  /*04e0*/  I2F.RP R0, R7 ;  /* 0x0000000700007306 */ /* 0x000e620000209400 */
[C---:B------:R-:W-:Y:S02]  /*04f0*/  R2UR UR5, R8.reuse ;  /* 0x00000000080572ca */ /* 0x040fe400000e0000 */
[----:B------:R-:W-:-:S11]  /*0500*/  R2UR UR6, R8 ;  /* 0x00000000080672ca */ /* 0x000fd600000e0000 */
[----:B------:R-:W-:Y:S01]  /*0510*/  UISETP.NE.AND UP0, UPT, UR5, URZ, UPT ;  /* 0x0000003f0500728c */ /* 0x000fe2000bf05270 */
[----:B-1----:R-:W1:Y:S02]  /*0520*/  MUFU.RCP R0, R0 ;  /* 0x0000000000007308 */ /* 0x002e640000001000 */
[----:B-1----:R-:W-:Y:S02]  /*0530*/  VIADD R3, R0, 0xffffffe ;  /* 0x0ffffffe00037836 */ /* 0x002fe40000000000 */
[----:B------:R-:W-:-:S04]  /*0540*/  IMAD.MOV R0, RZ, RZ, -R4 ;  /* 0x000000ffff007224 */ /* 0x000fc800078e0a04 */
[----:B------:R-:W1:Y:S02]  /*0550*/  F2I.FTZ.U32.TRUNC.NTZ R3, R3 ;  /* 0x0000000300037305 */ /* 0x000e64000021f000 */
[----:B-1----:R-:W-:-:S04]  /*0560*/  IMAD.MOV R9, RZ, RZ, -R3 ;  /* 0x000000ffff097224 */ /* 0x002fc800078e0a03 */
[----:B------:R-:W-:Y:S01]  /*0570*/  IMAD.MOV.U32 R2, RZ, RZ, R9 ;  /* 0x000000ffff027224 */ /* 0x000fe200078e0009 */
[----:B------:R-:W-:-:S03]  /*0580*/  IABS R9, R11 ;  /* 0x0000000b00097213 */ /* 0x000fc60000000000 */
[----:B------:R-:W-:Y:S02]  /*0590*/  IMAD R5, R2, R7, RZ ;  /* 0x0000000702057224 */ /* 0x000fe400078e02ff */
[----:B------:R-:W-:-:S04]  /*05a0*/  IMAD.MOV.U32 R2, RZ, RZ, RZ ;  /* 0x000000ffff027224 */ /* 0x000fc800078e00ff */
[----:B------:R-:W-:Y:S02]  /*05b0*/  IMAD.HI.U32 R2, R3, R5, R2 ;  /* 0x0000000503027227 */ /* 0x000fe400078e0002 */
[----:B------:R-:W1:Y:S04]  /*05c0*/  S2R R3, SR_TID.X ;  /* 0x0000000000037919 */ /* 0x000e680000002100 */
[----:B------:R-:W-:-:S04]  /*05d0*/  IMAD.HI.U32 R2, R2, R9, RZ ;  /* 0x0000000902027227 */ /* 0x000fc800078e00ff */
[----:B------:R-:W-:-:S05]  /*05e0*/  IMAD R0, R2, R0, R9 ;  /* 0x0000000002007224 */ /* 0x000fca00078e0209 */
[----:B------:R-:W-:-:S13]  /*05f0*/  ISETP.GT.U32.AND P1, PT, R7, R0, PT ;  /* 0x000000000700720c */ /* 0x000fda0003f24070 */
[----:B------:R-:W-:Y:S02]  /*0600*/  @!P1 IMAD.IADD R0, R0, 0x1, -R7 ;  /* 0x0000000100009824 */ /* 0x000fe400078e0a07 */
[----:B------:R-:W-:-:S03]  /*0610*/  @!P1 VIADD R2, R2, 0x1 ;  /* 0x0000000102029836 */ /* 0x000fc60000000000 */
[----:B------:R-:W-:Y:S02]  /*0620*/  ISETP.GE.U32.AND P0, PT, R0, R7, PT ;  /* 0x000000070000720c */ /* 0x000fe40003f06070 */
[----:B------:R-:W-:Y:S02]  /*0630*/  LOP3.LUT R0, R11, R8, RZ, 0x3c, !PT ;  /* 0x000000080b007212 */ /* 0x000fe400078e3cff */
[----:B-1----:R-:W-:Y:S02]  /*0640*/  LOP3.LUT R5, R3, 0x7f, RZ, 0xc0, !PT ;  /* 0x0000007f03057812 */ /* 0x002fe400078ec0ff */
[----:B------:R-:W-:-:S07]  /*0650*/  ISETP.GE.AND P2, PT, R0, RZ, PT ;  /* 0x000000ff0000720c */ /* 0x000fce0003f46270 */
[----:B------:R-:W-:-:S06]  /*0660*/  @P0 VIADD R2, R2, 0x1 ;  /* 0x0000000102020836 */ /* 0x000fcc0000000000 */
[----:B------:R-:W-:-:S05]  /*0670*/  @!P2 IMAD.MOV R2, RZ, RZ, -R2 ;  /* 0x000000ffff02a224 */ /* 0x000fca00078e0a02 */
[----:B------:R-:W-:-:S09]  /*0680*/  R2UR UR4, R2 ;  /* 0x00000000020472ca */ /* 0x000fd200000e0000 */
[----:B------:R-:W-:-:S04]  /*0690*/  @!UP0 ULOP3.LUT UR4, URZ, UR6, URZ, 0x33, !UPT ;  /* 0x000000063f048292 */ /* 0x000fc8000f8e333f */
[----:B------:R-:W-:Y:S02]  /*06a0*/  UIADD3 UR5, -UR4, URZ, URZ ;  /* 0x0000003f04057290 */ /* 0x000fe4000fffe13f */
[----:B------:R-:W-:-:S04]  /*06b0*/  USHF.L.U32 UR9, UR4, 0x7, URZ ;  /* 0x0000000704097899 */ /* 0x000fc8000800063f */
[----:B------:R-:W-:Y:S01]  /*06c0*/  IMAD R0, R8, UR5, R11 ;  /* 0x0000000508007c24 */ /* 0x000fe2000f8e020b */
[----:B------:R-:W-:Y:S01]  /*06d0*/  UMOV UR5, 0x400 ;  /* 0x0000040000057882 */ /* 0x000fe20000000000 */
[----:B------:R-:W1:Y:S01]  /*06e0*/  LDC R8, c[0x0][0x230] ;  /* 0x00008c00ff087b82 */ /* 0x000e620000000800 */
[----:B---3--:R-:W-:Y:S01]  /*06f0*/  ULEA UR8, UR8, UR5, 0x18 ;  /* 0x0000000508087291 */ /* 0x008fe2000f8ec03f */
[----:B------:R-:W-:-:S04]  /*0700*/  IMAD.IADD R0, R6, 0x1, R0 ;  /* 0x0000000106007824 */ /* 0x000fc800078e0200 */
[----:B------:R-:W-:Y:S01]  /*0710*/  IMAD R2, R0, 0x80, R5 ;  /* 0x0000008000027824 */ /* 0x000fe200078e0205 */
[----:B------:R-:W-:-:S04]  /*0720*/  SHF.R.U32.HI R0, RZ, 0x7, R3 ;  /* 0x00000007ff007819 */ /* 0x000fc80000011603 */
[----:B------:R-:W-:Y:S01]  /*0730*/  SGXT.U32 R0, R0, 0x1 ;  /* 0x000000010000781a */ /* 0x000fe20000000000 */
[----:B-1----:R-:W-:-:S05]  /*0740*/  VIADD R8, R8, 0x1f ;  /* 0x0000001f08087836 */ /* 0x002fca0000000000 */
[----:B------:R-:W-:-:S13]  /*0750*/  ISETP.GE.AND P0, PT, R8, 0x20, PT ;  /* 0x000000200800780c */ /* 0x000fda0003f06270 */
[----:B0-----:R-:W-:Y:S05]  /*0760*/  @!P0 BRA `(.L_x_0) ;  /* 0x0000002400f48947 */ /* 0x001fea0003800000 */
[----:B------:R-:W-:Y:S01]  /*0770*/  IABS R26, R88 ;  /* 0x00000058001a7213 */ /* 0x000fe20000000000 */
[----:B------:R-:W0:Y:S01]  /*0780*/  LDC R131, c[0x0][0x238] ;  /* 0x00008e00ff837b82 */ /* 0x000e220000000800 */
[----:B------:R-:W-:Y:S02]  /*0790*/  IABS R24, R89 ;  /* 0x0000005900187213 */ /* 0x000fe40000000000 */
[----:B------:R-:W-:Y:S01]  /*07a0*/  CS2R R30, SRZ ;  /* 0x00000000001e7805 */ /* 0x000fe2000001ff00 */
[----:B------:R-:W1:Y:S01]  /*07b0*/  I2F.RP R10, R26 ;  /* 0x0000001a000a7306 */ /* 0x000e620000209400 */
[----:B------:R-:W-:Y:S02]  /*07c0*/  SHF.R.U32.HI R4, RZ, 0x5, R3 ;  /* 0x00000005ff047819 */ /* 0x000fe40000011603 */
[----:B------:R-:W-:Y:S02]  /*07d0*/  CS2R R32, SRZ ;  /* 0x0000000000207805 */ /* 0x000fe4000001ff00 */
[----:B------:R-:W-:-:S02]  /*07e0*/  IABS R23, R2 ;  /* 0x0000000200177213 */ /* 0x000fc40000000000 */
[----:B------:R-:W-:Y:S02]  /*07f0*/  CS2R R34, SRZ ;  /* 0x0000000000227805 */ /* 0x000fe4000001ff00 */
[----:B------:R-:W-:Y:S02]  /*0800*/  R2UR UR13, R4 ;  /* 0x00000000040d72ca */ /* 0x000fe400000e0000 */
[----:B------:R-:W-:Y:S02]  /*0810*/  CS2R R36, SRZ ;  /* 0x0000000000247805 */ /* 0x000fe4000001ff00 */
[----:B------:R-:W-:Y:S01]  /*0820*/  LOP3.LUT R162, R3, 0x1f, RZ, 0xc0, !PT ;  /* 0x0000001f03a27812 */ /* 0x000fe200078ec0ff */
[----:B------:R-:W2:Y:S01]  /*0830*/  I2F.RP R9, R24 ;  /* 0x0000001800097306 */ /* 0x000ea20000209400 */
[----:B------:R-:W-:Y:S02]  /*0840*/  LOP3.LUT R97, R0, 0x4, RZ, 0xfc, !PT ;  /* 0x0000000400617812 */ /* 0x000fe400078efcff */
[----:B------:R-:W-:-:S02]  /*0850*/  CS2R R38, SRZ ;  /* 0x0000000000267805 */ /* 0x000fc4000001ff00 */
[C---:B------:R-:W-:Y:S02]  /*0860*/  LOP3.LUT R98, R0.reuse, 0x6, RZ, 0xfc, !PT ;  /* 0x0000000600627812 */ /* 0x040fe400078efcff */
[----:B------:R-:W-:Y:S02]  /*0870*/  CS2R R40, SRZ ;  /* 0x0000000000287805 */ /* 0x000fe4000001ff00 */
[C---:B------:R-:W-:Y:S02]  /*0880*/  LOP3.LUT R99, R0.reuse, 0x8, RZ, 0xfc, !PT ;  /* 0x0000000800637812 */ /* 0x040fe400078efcff */
[----:B------:R-:W-:Y:S02]  /*0890*/  CS2R R42, SRZ ;  /* 0x00000000002a7805 */ /* 0x000fe4000001ff00 */
[C---:B------:R-:W-:Y:S01]  /*08a0*/  LOP3.LUT R100, R0.reuse, 0xa, RZ, 0xfc, !PT ;  /* 0x0000000a00647812 */ /* 0x040fe200078efcff */
[----:B-1----:R-:W1:Y:S01]  /*08b0*/  MUFU.RCP R10, R10 ;  /* 0x0000000a000a7308 */ /* 0x002e620000001000 */
[C---:B------:R-:W-:Y:S01]  /*08c0*/  LOP3.LUT R101, R0.reuse, 0xc, RZ, 0xfc, !PT ;  /* 0x0000000c00657812 */ /* 0x040fe200078efcff */
[----:B------:R-:W-:Y:S01]  /*08d0*/  UIADD3 UR4, UR9, UR13, URZ ;  /* 0x0000000d09047290 */ /* 0x000fe2000fffe03f */
[C---:B------:R-:W-:Y:S01]  /*08e0*/  LOP3.LUT R102, R0.reuse, 0xe, RZ, 0xfc, !PT ;  /* 0x0000000e00667812 */ /* 0x040fe200078efcff */
[----:B------:R-:W-:Y:S01]  /*08f0*/  ULOP3.LUT UR24, UR9, 0x7, UR13, 0xf8, !UPT ;  /* 0x0000000709187892 */ /* 0x000fe2000f8ef80d */
[C---:B------:R-:W-:Y:S01]  /*0900*/  LOP3.LUT R103, R0.reuse, 0x10, RZ, 0xfc, !PT ;  /* 0x0000001000677812 */ /* 0x040fe200078efcff */
[----:B------:R-:W-:Y:S01]  /*0910*/  UIADD3 UR5, UR4, 0x78, URZ ;  /* 0x0000007804057890 */ /* 0x000fe2000fffe03f */
[C---:B------:R-:W-:Y:S01]  /*0920*/  LOP3.LUT R104, R0.reuse, 0x12, RZ, 0xfc, !PT ;  /* 0x0000001200687812 */ /* 0x040fe200078efcff */
[----:B--2---:R-:W2:Y:S01]  /*0930*/  MUFU.RCP R9, R9 ;  /* 0x0000000900097308 */ /* 0x004ea20000001000 */
[----:B------:R-:W-:Y:S01]  /*0940*/  ULOP3.LUT UR6, UR24, 0x70, URZ, 0xfc, !UPT ;  /* 0x0000007018067892 */ /* 0x000fe2000f8efc3f */
[C---:B------:R-:W-:Y:S01]  /*0950*/  LOP3.LUT R105, R0.reuse, 0x14, RZ, 0xfc, !PT ;  /* 0x0000001400697812 */ /* 0x040fe200078efcff */
[----:B------:R-:W-:Y:S01]  /*0960*/  ULOP3.LUT UR7, UR24, 0x68, URZ, 0xfc, !UPT ;  /* 0x0000006818077892 */ /* 0x000fe2000f8efc3f */
[C---:B------:R-:W-:Y:S01]  /*0970*/  LOP3.LUT R106, R0.reuse, 0x16, RZ, 0xfc, !PT ;  /* 0x00000016006a7812 */ /* 0x040fe200078efcff */
[----:B------:R-:W-:Y:S01]  /*0980*/  ULOP3.LUT UR12, UR24, 0x60, URZ, 0xfc, !UPT ;  /* 0x00000060180c7892 */ /* 0x000fe2000f8efc3f */
[C---:B------:R-:W-:Y:S01]  /*0990*/  LOP3.LUT R107, R0.reuse, 0x18, RZ, 0xfc, !PT ;  /* 0x00000018006b7812 */ /* 0x040fe200078efcff */
[----:B------:R-:W-:Y:S01]  /*09a0*/  UIADD3 UR14, UR4, 0x58, URZ ;  /* 0x00000058040e7890 */ /* 0x000fe2000fffe03f */
[----:B------:R-:W-:Y:S01]  /*09b0*/  LOP3.LUT R108, R0, 0x1a, RZ, 0xfc, !PT ;  /* 0x0000001a006c7812 */ /* 0x000fe200078efcff */
[----:B-1----:R-:W-:Y:S01]  /*09c0*/  VIADD R6, R10, 0xffffffe ;  /* 0x0ffffffe0a067836 */ /* 0x002fe20000000000 */
[----:B------:R-:W-:Y:S01]  /*09d0*/  ULOP3.LUT UR15, UR24, 0x50, URZ, 0xfc, !UPT ;  /* 0x00000050180f7892 */ /* 0x000fe2000f8efc3f */
[C---:B------:R-:W-:Y:S01]  /*09e0*/  LOP3.LUT R109, R0.reuse, 0x1c, RZ, 0xfc, !PT ;  /* 0x0000001c006d7812 */ /* 0x040fe200078efcff */
[----:B------:R-:W-:Y:S01]  /*09f0*/  ULOP3.LUT UR16, UR24, 0x48, URZ, 0xfc, !UPT ;  /* 0x0000004818107892 */ /* 0x000fe2000f8efc3f */
[----:B------:R1:W3:Y:S01]  /*0a00*/  F2I.FTZ.U32.TRUNC.NTZ R7, R6 ;  /* 0x0000000600077305 */ /* 0x0002e2000021f000 */
[----:B------:R-:W-:Y:S01]  /*0a10*/  ULOP3.LUT UR17, UR24, 0x40, URZ, 0xfc, !UPT ;  /* 0x0000004018117892 */ /* 0x000fe2000f8efc3f */
[C---:B------:R-:W-:Y:S01]  /*0a20*/  LOP3.LUT R110, R0.reuse, 0x1e, RZ, 0xfc, !PT ;  /* 0x0000001e006e7812 */ /* 0x040fe200078efcff */
[----:B------:R-:W-:Y:S01]  /*0a30*/  IMAD.U32 R14, RZ, RZ, UR15 ;  /* 0x0000000fff0e7e24 */ /* 0x000fe2000f8e00ff */
[----:B------:R-:W-:Y:S01]  /*0a40*/  UIADD3 UR18, UR4, 0x38, URZ ;  /* 0x0000003804127890 */ /* 0x000fe2000fffe03f */
[----:B--2---:R-:W-:Y:S01]  /*0a50*/  VIADD R4, R9, 0xffffffe ;  /* 0x0ffffffe09047836 */ /* 0x004fe20000000000 */
[----:B------:R-:W-:Y:S01]  /*0a60*/  ULOP3.LUT UR19, UR24, 0x30, URZ, 0xfc, !UPT ;  /* 0x0000003018137892 */ /* 0x000fe2000f8efc3f */
[----:B------:R-:W-:Y:S01]  /*0a70*/  LOP3.LUT R96, R0, 0x2, RZ, 0xfc, !PT ;  /* 0x0000000200607812 */ /* 0x000fe200078efcff */
[----:B------:R-:W-:Y:S01]  /*0a80*/  ULOP3.LUT UR20, UR24, 0x28, URZ, 0xfc, !UPT ;  /* 0x0000002818147892 */ /* 0x000fe2000f8efc3f */
[----:B------:R2:W4:Y:S01]  /*0a90*/  F2I.FTZ.U32.TRUNC.NTZ R5, R4 ;  /* 0x0000000400057305 */ /* 0x000522000021f000 */
[----:B-1----:R-:W-:Y:S01]  /*0aa0*/  IMAD.MOV.U32 R6, RZ, RZ, RZ ;  /* 0x000000ffff067224 */ /* 0x002fe200078e00ff */
[----:B------:R-:W-:Y:S01]  /*0ab0*/  IABS R14, R14 ;  /* 0x0000000e000e7213 */ /* 0x000fe20000000000 */
[----:B------:R-:W-:Y:S01]  /*0ac0*/  IMAD.U32 R16, RZ, RZ, UR19 ;  /* 0x00000013ff107e24 */ /* 0x000fe2000f8e00ff */
[----:B------:R-:W-:Y:S01]  /*0ad0*/  ULOP3.LUT UR21, UR24, 0x20, URZ, 0xfc, !UPT ;  /* 0x0000002018157892 */ /* 0x000fe2000f8efc3f */
[----:B0-----:R-:W-:Y:S01]  /*0ae0*/  IMAD.SHL.U32 R148, R131, 0x20, RZ ;  /* 0x0000002083947824 */ /* 0x001fe200078e00ff */
[----:B------:R-:W-:Y:S01]  /*0af0*/  UIADD3 UR4, UR4, 0x18, URZ ;  /* 0x0000001804047890 */ /* 0x000fe2000fffe03f */
[----:B---3--:R-:W-:Y:S01]  /*0b00*/  IMAD.MOV R11, RZ, RZ, -R7 ;  /* 0x000000ffff0b7224 */ /* 0x008fe200078e0a07 */
[----:B------:R-:W-:Y:S01]  /*0b10*/  IABS R25, R16 ;  /* 0x0000001000197213 */ /* 0x000fe20000000000 */
[----:B--2---:R-:W-:Y:S01]  /*0b20*/  IMAD.U32 R4, RZ, RZ, UR5 ;  /* 0x00000005ff047e24 */ /* 0x004fe2000f8e00ff */
[----:B------:R-:W-:Y:S01]  /*0b30*/  ULOP3.LUT UR22, UR24, 0x10, URZ, 0xfc, !UPT ;  /* 0x0000001018167892 */ /* 0x000fe2000f8efc3f */
[----:B------:R-:W-:Y:S01]  /*0b40*/  IMAD R9, R11, R26, RZ ;  /* 0x0000001a0b097224 */ /* 0x000fe200078e02ff */
[----:B------:R-:W-:Y:S01]  /*0b50*/  ULOP3.LUT UR23, UR24, 0x8, URZ, 0xfc, !UPT ;  /* 0x0000000818177892 */ /* 0x000fe2000f8efc3f */
[----:B------:R-:W-:Y:S01]  /*0b60*/  IMAD.U32 R11, RZ, RZ, UR12 ;  /* 0x0000000cff0b7e24 */ /* 0x000fe2000f8e00ff */
[----:B------:R-:W-:Y:S01]  /*0b70*/  CS2R R44, SRZ ;  /* 0x00000000002c7805 */ /* 0x000fe2000001ff00 */
[----:B----4-:R-:W-:Y:S01]  /*0b80*/  IMAD.MOV R10, RZ, RZ, -R5 ;  /* 0x000000ffff0a7224 */ /* 0x010fe200078e0a05 */
[----:B------:R-:W-:Y:S01]  /*0b90*/  CS2R R46, SRZ ;  /* 0x00000000002e7805 */ /* 0x000fe2000001ff00 */
[----:B------:R-:W-:Y:S01]  /*0ba0*/  IMAD.HI.U32 R6, R7, R9, R6 ;  /* 0x0000000907067227 */ /* 0x000fe200078e0006 */
[----:B------:R-:W-:-:S02]  /*0bb0*/  IABS R13, R11 ;  /* 0x0000000b000d7213 */ /* 0x000fc40000000000 */
[----:B------:R-:W-:Y:S02]  /*0bc0*/  CS2R R48, SRZ ;  /* 0x0000000000307805 */ /* 0x000fe4000001ff00 */
[----:B------:R-:W-:Y:S01]  /*0bd0*/  CS2R R50, SRZ ;  /* 0x0000000000327805 */ /* 0x000fe2000001ff00 */
[----:B------:R-:W-:Y:S01]  /*0be0*/  IMAD.MOV.U32 R7, RZ, RZ, R10 ;  /* 0x000000ffff077224 */ /* 0x000fe200078e000a */
[----:B------:R-:W-:Y:S01]  /*0bf0*/  IABS R10, R4 ;  /* 0x00000004000a7213 */ /* 0x000fe20000000000 */
[----:B------:R-:W-:Y:S01]  /*0c00*/  IMAD.MOV.U32 R4, RZ, RZ, RZ ;  /* 0x000000ffff047224 */ /* 0x000fe200078e00ff */
[----:B------:R-:W-:Y:S01]  /*0c10*/  CS2R R52, SRZ ;  /* 0x0000000000347805 */ /* 0x000fe2000001ff00 */
[----:B------:R-:W-:Y:S01]  /*0c20*/  IMAD R7, R7, R24, RZ ;  /* 0x0000001807077224 */ /* 0x000fe200078e02ff */
[----:B------:R-:W-:Y:S01]  /*0c30*/  CS2R R54, SRZ ;  /* 0x0000000000367805 */ /* 0x000fe2000001ff00 */
[----:B------:R-:W-:Y:S01]  /*0c40*/  IMAD.U32 R9, RZ, RZ, UR6 ;  /* 0x00000006ff097e24 */ /* 0x000fe2000f8e00ff */
[----:B------:R-:W-:Y:S01]  /*0c50*/  CS2R R56, SRZ ;  /* 0x0000000000387805 */ /* 0x000fe2000001ff00 */
[----:B------:R-:W-:Y:S01]  /*0c60*/  IMAD.HI.U32 R4, R5, R7, R4 ;  /* 0x0000000705047227 */ /* 0x000fe200078e0004 */
[----:B------:R-:W-:-:S02]  /*0c70*/  CS2R R58, SRZ ;  /* 0x00000000003a7805 */ /* 0x000fc4000001ff00 */
[----:B------:R-:W-:Y:S02]  /*0c80*/  CS2R R60, SRZ ;  /* 0x00000000003c7805 */ /* 0x000fe4000001ff00 */
[----:B------:R-:W-:Y:S01]  /*0c90*/  IABS R9, R9 ;  /* 0x0000000900097213 */ /* 0x000fe20000000000 */
[----:B------:R-:W-:Y:S01]  /*0ca0*/  IMAD.HI.U32 R6, R6, R23, RZ ;  /* 0x0000001706067227 */ /* 0x000fe200078e00ff */
[----:B------:R-:W-:Y:S02]  /*0cb0*/  CS2R R62, SRZ ;  /* 0x00000000003e7805 */ /* 0x000fe4000001ff00 */
[----:B------:R-:W-:Y:S02]  /*0cc0*/  CS2R R64, SRZ ;  /* 0x0000000000407805 */ /* 0x000fe4000001ff00 */
[----:B------:R-:W-:Y:S01]  /*0cd0*/  CS2R R66, SRZ ;  /* 0x0000000000427805 */ /* 0x000fe2000001ff00 */
[----:B------:R-:W-:Y:S01]  /*0ce0*/  IMAD.MOV.U32 R7, RZ, RZ, R10 ;  /* 0x000000ffff077224 */ /* 0x000fe200078e000a */
[----:B------:R-:W-:Y:S01]  /*0cf0*/  CS2R R68, SRZ ;  /* 0x0000000000447805 */ /* 0x000fe2000001ff00 */
[----:B------:R-:W-:Y:S01]  /*0d00*/  IMAD.MOV R6, RZ, RZ, -R6 ;  /* 0x000000ffff067224 */ /* 0x000fe200078e0a06 */
[----:B------:R-:W-:Y:S01]  /*0d10*/  CS2R R70, SRZ ;  /* 0x0000000000467805 */ /* 0x000fe2000001ff00 */
[----:B------:R-:W-:Y:S01]  /*0d20*/  IMAD.U32 R10, RZ, RZ, UR7 ;  /* 0x00000007ff0a7e24 */ /* 0x000fe2000f8e00ff */
[----:B------:R-:W-:Y:S01]  /*0d30*/  CS2R R72, SRZ ;  /* 0x0000000000487805 */ /* 0x000fe2000001ff00 */
[----:B------:R-:W-:Y:S01]  /*0d40*/  IMAD.HI.U32 R5, R4, R7, RZ ;  /* 0x0000000704057227 */ /* 0x000fe200078e00ff */
[----:B------:R-:W-:-:S02]  /*0d50*/  CS2R R74, SRZ ;  /* 0x00000000004a7805 */ /* 0x000fc4000001ff00 */
[----:B------:R-:W-:Y:S02]  /*0d60*/  CS2R R76, SRZ ;  /* 0x00000000004c7805 */ /* 0x000fe4000001ff00 */
[----:B------:R-:W-:Y:S01]  /*0d70*/  IABS R12, R10 ;  /* 0x0000000a000c7213 */ /* 0x000fe20000000000 */
[----:B------:R-:W-:Y:S01]  /*0d80*/  IMAD R23, R26, R6, R23 ;  /* 0x000000061a177224 */ /* 0x000fe200078e0217 */
[----:B------:R-:W-:Y:S01]  /*0d90*/  CS2R R78, SRZ ;  /* 0x00000000004e7805 */ /* 0x000fe2000001ff00 */
[----:B------:R-:W-:Y:S01]  /*0da0*/  IMAD.MOV R6, RZ, RZ, -R5 ;  /* 0x000000ffff067224 */ /* 0x000fe200078e0a05 */
[----:B------:R-:W-:Y:S01]  /*0db0*/  CS2R R80, SRZ ;  /* 0x0000000000507805 */ /* 0x000fe2000001ff00 */
[----:B------:R-:W-:Y:S01]  /*0dc0*/  IMAD.HI.U32 R5, R4, R9, RZ ;  /* 0x0000000904057227 */ /* 0x000fe200078e00ff */
[----:B------:R-:W-:Y:S02]  /*0dd0*/  ISETP.GT.U32.AND P2, PT, R26, R23, PT ;  /* 0x000000171a00720c */ /* 0x000fe40003f44070 */
[----:B------:R-:W-:-:S02]  /*0de0*/  CS2R R82, SRZ ;  /* 0x0000000000527805 */ /* 0x000fc4000001ff00 */
[----:B------:R-:W-:Y:S01]  /*0df0*/  CS2R R84, SRZ ;  /* 0x0000000000547805 */ /* 0x000fe2000001ff00 */
[----:B------:R-:W-:Y:S01]  /*0e00*/  IMAD.U32 R10, RZ, RZ, UR14 ;  /* 0x0000000eff0a7e24 */ /* 0x000fe2000f8e00ff */
[----:B------:R-:W-:Y:S01]  /*0e10*/  CS2R R86, SRZ ;  /* 0x0000000000567805 */ /* 0x000fe2000001ff00 */
[C---:B------:R-:W-:Y:S02]  /*0e20*/  IMAD R6, R24.reuse, R6, R7 ;  /* 0x0000000618067224 */ /* 0x040fe400078e0207 */
[----:B------:R-:W-:Y:S01]  /*0e30*/  IMAD.MOV.U32 R11, RZ, RZ, R12 ;  /* 0x000000ffff0b7224 */ /* 0x000fe200078e000c */
[----:B------:R-:W-:Y:S01]  /*0e40*/  IABS R15, R10 ;  /* 0x0000000a000f7213 */ /* 0x000fe20000000000 */
[----:B------:R-:W-:Y:S01]  /*0e50*/  IMAD.MOV R7, RZ, RZ, -R5 ;  /* 0x000000ffff077224 */ /* 0x000fe200078e0a05 */
[----:B------:R-:W-:Y:S01]  /*0e60*/  ISETP.GT.U32.AND P3, PT, R24, R6, PT ;  /* 0x000000061800720c */ /* 0x000fe20003f64070 */
[----:B------:R-:W-:-:S04]  /*0e70*/  IMAD.HI.U32 R5, R4, R11, RZ ;  /* 0x0000000b04057227 */ /* 0x000fc800078e00ff */
[----:B------:R-:W-:Y:S02]  /*0e80*/  IMAD R7, R24, R7, R9 ;  /* 0x0000000718077224 */ /* 0x000fe400078e0209 */
[----:B------:R-:W-:-:S03]  /*0e90*/  IMAD.HI.U32 R9, R4, R13, RZ ;  /* 0x0000000d04097227 */ /* 0x000fc600078e00ff */
[----:B------:R-:W-:Y:S01]  /*0ea0*/  ISETP.GT.U32.AND P6, PT, R24, R7, PT ;  /* 0x000000071800720c */ /* 0x000fe20003fc4070 */
[----:B------:R-:W-:Y:S02]  /*0eb0*/  IMAD.MOV R10, RZ, RZ, -R5 ;  /* 0x000000ffff0a7224 */ /* 0x000fe400078e0a05 */
[----:B------:R-:W-:-:S04]  /*0ec0*/  IMAD.HI.U32 R5, R4, R15, RZ ;  /* 0x0000000f04057227 */ /* 0x000fc800078e00ff */
[----:B------:R-:W-:Y:S02]  /*0ed0*/  IMAD.MOV R12, RZ, RZ, -R9 ;  /* 0x000000ffff0c7224 */ /* 0x000fe400078e0a09 */
[C---:B------:R-:W-:Y:S02]  /*0ee0*/  IMAD R9, R24.reuse, R10, R11 ;  /* 0x0000000a18097224 */ /* 0x040fe400078e020b */
[----:B------:R-:W-:Y:S02]  /*0ef0*/  IMAD.MOV R5, RZ, RZ, -R5 ;  /* 0x000000ffff057224 */ /* 0x000fe400078e0a05 */
[C---:B------:R-:W-:Y:S01]  /*0f00*/  IMAD R10, R24.reuse, R12, R13 ;  /* 0x0000000c180a7224 */ /* 0x040fe200078e020d */
[C---:B------:R-:W-:Y:S01]  /*0f10*/  ISETP.GT.U32.AND P0, PT, R24.reuse, R9, PT ;  /* 0x000000091800720c */ /* 0x040fe20003f04070 */
[----:B------:R-:W-:Y:S02]  /*0f20*/  IMAD.MOV.U32 R13, RZ, RZ, R14 ;  /* 0x000000ffff0d7224 */ /* 0x000fe400078e000e */
[C---:B------:R-:W-:Y:S01]  /*0f30*/  IMAD R11, R24.reuse, R5, R15 ;  /* 0x00000005180b7224 */ /* 0x040fe200078e020f */
[----:B------:R-:W-:Y:S01]  /*0f40*/  ISETP.GT.U32.AND P4, PT, R24, R10, PT ;  /* 0x0000000a1800720c */ /* 0x000fe20003f84070 */
[----:B------:R-:W-:-:S02]  /*0f50*/  IMAD.U32 R12, RZ, RZ, UR16 ;  /* 0x00000010ff0c7e24 */ /* 0x000fc4000f8e00ff */
[----:B------:R-:W-:Y:S01]  /*0f60*/  IMAD.HI.U32 R5, R4, R13, RZ ;  /* 0x0000000d04057227 */ /* 0x000fe200078e00ff */
[C---:B------:R-:W-:Y:S02]  /*0f70*/  ISETP.GT.U32.AND P5, PT, R24.reuse, R11, PT ;  /* 0x0000000b1800720c */ /* 0x040fe40003fa4070 */
[----:B------:R-:W-:Y:S01]  /*0f80*/  IABS R17, R12 ;  /* 0x0000000c00117213 */ /* 0x000fe20000000000 */
[----:B------:R-:W-:Y:S02]  /*0f90*/  IMAD.U32 R14, RZ, RZ, UR17 ;  /* 0x00000011ff0e7e24 */ /* 0x000fe4000f8e00ff */
[----:B------:R-:W-:Y:S02]  /*0fa0*/  IMAD.MOV R5, RZ, RZ, -R5 ;  /* 0x000000ffff057224 */ /* 0x000fe400078e0a05 */
[----:B------:R-:W-:Y:S01]  /*0fb0*/  IMAD.U32 R15, RZ, RZ, UR18 ;  /* 0x00000012ff0f7e24 */ /* 0x000fe2000f8e00ff */
[----:B------:R-:W-:Y:S01]  /*0fc0*/  IABS R19, R14 ;  /* 0x0000000e00137213 */ /* 0x000fe20000000000 */
[----:B------:R-:W-:-:S02]  /*0fd0*/  IMAD R12, R24, R5, R13 ;  /* 0x00000005180c7224 */ /* 0x000fc400078e020d */
[----:B------:R-:W-:Y:S01]  /*0fe0*/  IMAD.HI.U32 R5, R4, R17, RZ ;  /* 0x0000001104057227 */ /* 0x000fe200078e00ff */
[----:B------:R-:W-:-:S03]  /*0ff0*/  IABS R21, R15 ;  /* 0x0000000f00157213 */ /* 0x000fc60000000000 */
[----:B------:R-:W-:-:S04]  /*1000*/  IMAD.HI.U32 R13, R4, R19, RZ ;  /* 0x00000013040d7227 */ /* 0x000fc800078e00ff */
[----:B------:R-:W-:Y:S02]  /*1010*/  IMAD.MOV R5, RZ, RZ, -R5 ;  /* 0x000000ffff057224 */ /* 0x000fe400078e0a05 */
[----:B------:R-:W-:Y:S02]  /*1020*/  IMAD.MOV R16, RZ, RZ, -R13 ;  /* 0x000000ffff107224 */ /* 0x000fe400078e0a0d */
[----:B------:R-:W-:-:S04]  /*1030*/  IMAD.HI.U32 R14, R4, R21, RZ ;  /* 0x00000015040e7227 */ /* 0x000fc800078e00ff */
[----:B------:R-:W-:Y:S02]  /*1040*/  IMAD R13, R24, R5, R17 ;  /* 0x00000005180d7224 */ /* 0x000fe400078e0211 */
[----:B------:R-:W-:Y:S02]  /*1050*/  IMAD.U32 R5, RZ, RZ, UR20 ;  /* 0x00000014ff057e24 */ /* 0x000fe4000f8e00ff */
[----:B------:R-:W-:-:S04]  /*1060*/  IMAD.HI.U32 R15, R4, R25, RZ ;  /* 0x00000019040f7227 */ /* 0x000fc800078e00ff */
[----:B------:R-:W-:Y:S02]  /*1070*/  IMAD.MOV R18, RZ, RZ, -R14 ;  /* 0x000000ffff127224 */ /* 0x000fe400078e0a0e */
[----:B------:R-:W-:Y:S02]  /*1080*/  IMAD.U32 R17, RZ, RZ, UR21 ;  /* 0x00000015ff117e24 */ /* 0x000fe4000f8e00ff */
[C---:B------:R-:W-:Y:S01]  /*1090*/  IMAD R14, R24.reuse, R16, R19 ;  /* 0x00000010180e7224 */ /* 0x040fe200078e0213 */
[----:B------:R-:W-:Y:S01]  /*10a0*/  IABS R19, R5 ;  /* 0x0000000500137213 */ /* 0x000fe20000000000 */
[----:B------:R-:W-:Y:S02]  /*10b0*/  IMAD.MOV R20, RZ, RZ, -R15 ;  /* 0x000000ffff147224 */ /* 0x000fe400078e0a0f */
[----:B------:R-:W-:Y:S02]  /*10c0*/  IMAD.U32 R5, RZ, RZ, UR24 ;  /* 0x00000018ff057e24 */ /* 0x000fe4000f8e00ff */
[----:B------:R-:W-:Y:S01]  /*10d0*/  IMAD R15, R24, R18, R21 ;  /* 0x00000012180f7224 */ /* 0x000fe200078e0215 */
[----:B------:R-:W-:Y:S01]  /*10e0*/  IABS R21, R17 ;  /* 0x0000001100157213 */ /* 0x000fe20000000000 */
[----:B------:R-:W-:Y:S01]  /*10f0*/  IMAD.U32 R17, RZ, RZ, UR4 ;  /* 0x00000004ff117e24 */ /* 0x000fe2000f8e00ff */
[----:B------:R-:W-:Y:S01]  /*1100*/  IABS R27, R5 ;  /* 0x00000005001b7213 */ /* 0x000fe20000000000 */
[----:B------:R-:W-:-:S04]  /*1110*/  IMAD.HI.U32 R5, R4, R19, RZ ;  /* 0x0000001304057227 */ /* 0x000fc800078e00ff */
[----:B------:R-:W-:Y:S01]  /*1120*/  IMAD R16, R24, R20, R25 ;  /* 0x0000001418107224 */ /* 0x000fe200078e0219 */
[----:B------:R-:W-:Y:S01]  /*1130*/  IABS R25, R17 ;  /* 0x0000001100197213 */ /* 0x000fe20000000000 */
[----:B------:R-:W-:-:S04]  /*1140*/  IMAD.HI.U32 R17, R4, R21, RZ ;  /* 0x0000001504117227 */ /* 0x000fc800078e00ff */
[----:B------:R-:W-:Y:S02]  /*1150*/  IMAD.MOV R18, RZ, RZ, -R5 ;  /* 0x000000ffff127224 */ /* 0x000fe400078e0a05 */
[----:B------:R-:W-:Y:S02]  /*1160*/  IMAD.U32 R22, RZ, RZ, UR22 ;  /* 0x00000016ff167e24 */ /* 0x000fe4000f8e00ff */
[----:B------:R-:W-:-:S04]  /*1170*/  IMAD.HI.U32 R5, R4, R27, RZ ;  /* 0x0000001b04057227 */ /* 0x000fc800078e00ff */
[----:B------:R-:W-:Y:S02]  /*1180*/  IMAD.MOV R20, RZ, RZ, -R17 ;  /* 0x000000ffff147224 */ /* 0x000fe400078e0a11 */
[C---:B------:R-:W-:Y:S01]  /*1190*/  IMAD R17, R24.reuse, R18, R19 ;  /* 0x0000001218117224 */ /* 0x040fe200078e0213 */
[----:B------:R-:W-:Y:S01]  /*11a0*/  IABS R19, R22 ;  /* 0x0000001600137213 */ /* 0x000fe20000000000 */
[----:B------:R-:W-:Y:S02]  /*11b0*/  IMAD.MOV R22, RZ, RZ, -R5 ;  /* 0x000000ffff167224 */ /* 0x000fe400078e0a05 */
[----:B------:R-:W-:Y:S01]  /*11c0*/  @!P2 IMAD.IADD R23, R23, 0x1, -R26 ;  /* 0x000000011717a824 */ /* 0x000fe200078e0a1a */
[C---:B------:R-:W-:Y:S01]  /*11d0*/  ISETP.GT.U32.AND P2, PT, R24.reuse, R12, PT ;  /* 0x0000000c1800720c */ /* 0x040fe20003f44070 */
[----:B------:R-:W-:Y:S02]  /*11e0*/  IMAD R22, R24, R22, R27 ;  /* 0x0000001618167224 */ /* 0x000fe400078e021b */
[----:B------:R-:W-:-:S02]  /*11f0*/  @!P3 IMAD.IADD R6, R6, 0x1, -R24 ;  /* 0x000000010606b824 */ /* 0x000fc400078e0a18 */
[--C-:B------:R-:W-:Y:S01]  /*1200*/  @!P0 IMAD.IADD R9, R9, 0x1, -R24.reuse ;  /* 0x0000000109098824 */ /* 0x100fe200078e0a18 */
[----:B------:R-:W-:Y:S01]  /*1210*/  ISETP.GT.U32.AND P1, PT, R24, R22, PT ;  /* 0x000000161800720c */ /* 0x000fe20003f24070 */
[--C-:B------:R-:W-:Y:S01]  /*1220*/  @!P4 IMAD.IADD R10, R10, 0x1, -R24.reuse ;  /* 0x000000010a0ac824 */ /* 0x100fe200078e0a18 */
[C---:B------:R-:W-:Y:S01]  /*1230*/  ISETP.GT.U32.AND P0, PT, R24.reuse, R6, PT ;  /* 0x000000061800720c */ /* 0x040fe20003f04070 */
[--C-:B------:R-:W-:Y:S02]  /*1240*/  @!P6 IMAD.IADD R7, R7, 0x1, -R24.reuse ;  /* 0x000000010707e824 */ /* 0x100fe400078e0a18 */
[--C-:B------:R-:W-:Y:S01]  /*1250*/  @!P5 IMAD.IADD R11, R11, 0x1, -R24.reuse ;  /* 0x000000010b0bd824 */ /* 0x100fe200078e0a18 */
[----:B------:R-:W-:Y:S01]  /*1260*/  ISETP.GT.U32.AND P5, PT, R24, R9, PT ;  /* 0x000000091800720c */ /* 0x000fe20003fa4070 */
[--C-:B------:R-:W-:Y:S01]  /*1270*/  @!P2 IMAD.IADD R12, R12, 0x1, -R24.reuse ;  /* 0x000000010c0ca824 */ /* 0x100fe200078e0a18 */
[C---:B------:R-:W-:Y:S01]  /*1280*/  ISETP.GT.U32.AND P6, PT, R24.reuse, R10, PT ;  /* 0x0000000a1800720c */ /* 0x040fe20003fc4070 */
[C---:B------:R-:W-:Y:S01]  /*1290*/  IMAD R18, R24.reuse, R20, R21 ;  /* 0x0000001418127224 */ /* 0x040fe200078e0215 */
[C---:B------:R-:W-:Y:S01]  /*12a0*/  ISETP.GT.U32.AND P4, PT, R24.reuse, R7, PT ;  /* 0x000000071800720c */ /* 0x040fe20003f84070 */
[----:B------:R-:W-:Y:S01]  /*12b0*/  IMAD.U32 R20, RZ, RZ, UR23 ;  /* 0x00000017ff147e24 */ /* 0x000fe2000f8e00ff */
[----:B------:R-:W-:Y:S01]  /*12c0*/  ISETP.GT.U32.AND P2, PT, R24, R12, PT ;  /* 0x0000000c1800720c */ /* 0x000fe20003f44070 */
[----:B------:R-:W-:Y:S01]  /*12d0*/  @!P1 IMAD.IADD R22, R22, 0x1, -R24 ;  /* 0x0000000116169824 */ /* 0x000fe200078e0a18 */
[----:B------:R-:W-:Y:S01]  /*12e0*/  ISETP.GT.U32.AND P1, PT, R26, R23, PT ;  /* 0x000000171a00720c */ /* 0x000fe20003f24070 */
[----:B------:R-:W-:Y:S01]  /*12f0*/  IMAD.HI.U32 R5, R4, R25, RZ ;  /* 0x0000001904057227 */ /* 0x000fe200078e00ff */
[----:B------:R-:W-:-:S02]  /*1300*/  IABS R20, R20 ;  /* 0x0000001400147213 */ /* 0x000fc40000000000 */
[C---:B------:R-:W-:Y:S01]  /*1310*/  ISETP.GT.U32.AND P3, PT, R24.reuse, R22, PT ;  /* 0x000000161800720c */ /* 0x040fe20003f64070 */
[----:B------:R-:W-:Y:S02]  /*1320*/  IMAD.MOV.U32 R21, RZ, RZ, R19 ;  /* 0x000000ffff157224 */ /* 0x000fe400078e0013 */
[----:B------:R-:W-:Y:S02]  /*1330*/  IMAD.MOV R19, RZ, RZ, -R5 ;  /* 0x000000ffff137224 */ /* 0x000fe400078e0a05 */
[----:B------:R-:W-:Y:S01]  /*1340*/  @!P5 IMAD.IADD R9, R9, 0x1, -R24 ;  /* 0x000000010909d824 */ /* 0x000fe200078e0a18 */
[C---:B------:R-:W-:Y:S01]  /*1350*/  ISETP.GT.U32.AND P5, PT, R24.reuse, R15, PT ;  /* 0x0000000f1800720c */ /* 0x040fe20003fa4070 */
[C---:B------:R-:W-:Y:S02]  /*1360*/  IMAD R19, R24.reuse, R19, R25 ;  /* 0x0000001318137224 */ /* 0x040fe400078e0219 */
[----:B------:R-:W-:Y:S02]  /*1370*/  IMAD.MOV.U32 R25, RZ, RZ, R20 ;  /* 0x000000ffff197224 */ /* 0x000fe400078e0014 */
[----:B------:R-:W-:Y:S01]  /*1380*/  @!P1 IMAD.IADD R23, R23, 0x1, -R26 ;  /* 0x0000000117179824 */ /* 0x000fe200078e0a1a */
[----:B------:R-:W-:Y:S01]  /*1390*/  ISETP.GT.U32.AND P1, PT, R24, R11, PT ;  /* 0x0000000b1800720c */ /* 0x000fe20003f24070 */
[--C-:B------:R-:W-:Y:S01]  /*13a0*/  @!P3 IMAD.IADD R22, R22, 0x1, -R24.reuse ;  /* 0x000000011616b824 */ /* 0x100fe200078e0a18 */
[----:B------:R-:W-:Y:S01]  /*13b0*/  ISETP.GT.U32.AND P3, PT, R24, R13, PT ;  /* 0x0000000d1800720c */ /* 0x000fe20003f64070 */
[----:B------:R-:W-:Y:S01]  /*13c0*/  @!P6 IMAD.IADD R10, R10, 0x1, -R24 ;  /* 0x000000010a0ae824 */ /* 0x000fe200078e0a18 */
[----:B------:R-:W-:Y:S01]  /*13d0*/  ISETP.GT.U32.AND P6, PT, R24, R16, PT ;  /* 0x000000101800720c */ /* 0x000fe20003fc4070 */
[----:B------:R-:W-:-:S04]  /*13e0*/  IMAD.HI.U32 R5, R4, R21, RZ ;  /* 0x0000001504057227 */ /* 0x000fc800078e00ff */
[----:B------:R-:W-:-:S04]  /*13f0*/  IMAD.HI.U32 R4, R4, R25, RZ ;  /* 0x0000001904047227 */ /* 0x000fc800078e00ff */
[--C-:B------:R-:W-:Y:S01]  /*1400*/  @!P4 IMAD.IADD R7, R7, 0x1, -R24.reuse ;  /* 0x000000010707c824 */ /* 0x100fe200078e0a18 */
[----:B------:R-:W-:Y:S01]  /*1410*/  ISETP.GT.U32.AND P4, PT, R24, R14, PT ;  /* 0x0000000e1800720c */ /* 0x000fe20003f84070 */
[--C-:B------:R-:W-:Y:S01]  /*1420*/  @!P2 IMAD.IADD R12, R12, 0x1, -R24.reuse ;  /* 0x000000010c0ca824 */ /* 0x100fe200078e0a18 */
[C---:B------:R-:W-:Y:S01]  /*1430*/  ISETP.GT.U32.AND P2, PT, R24.reuse, R18, PT ;  /* 0x000000121800720c */ /* 0x040fe20003f44070 */
[----:B------:R-:W-:Y:S01]  /*1440*/  @!P3 IMAD.IADD R13, R13, 0x1, -R24 ;  /* 0x000000010d0db824 */ /* 0x000fe200078e0a18 */
[C---:B------:R-:W-:Y:S01]  /*1450*/  ISETP.GT.U32.AND P3, PT, R24.reuse, R19, PT ;  /* 0x000000131800720c */ /* 0x040fe20003f64070 */
[----:B------:R-:W-:Y:S02]  /*1460*/  IMAD.MOV R5, RZ, RZ, -R5 ;  /* 0x000000ffff057224 */ /* 0x000fe400078e0a05 */
[----:B------:R-:W-:Y:S02]  /*1470*/  IMAD.MOV R4, RZ, RZ, -R4 ;  /* 0x000000ffff047224 */ /* 0x000fe400078e0a04 */
[C---:B------:R-:W-:Y:S01]  /*1480*/  IMAD R20, R24.reuse, R5, R21 ;  /* 0x0000000518147224 */ /* 0x040fe200078e0215 */
[----:B------:R-:W-:Y:S01]  /*1490*/  SHF.R.S32.HI R5, RZ, 0x1f, R8 ;  /* 0x0000001fff057819 */ /* 0x000fe20000011408 */
[C---:B------:R-:W-:Y:S01]  /*14a0*/  IMAD R21, R24.reuse, R4, R25 ;  /* 0x0000000418157224 */ /* 0x040fe200078e0219 */
[----:B------:R-:W-:Y:S01]  /*14b0*/  SHF.R.S32.HI R25, RZ, 0x2, R3 ;  /* 0x00000002ff197819 */ /* 0x000fe20000011403 */
[--C-:B------:R-:W-:Y:S01]  /*14c0*/  @!P1 IMAD.IADD R11, R11, 0x1, -R24.reuse ;  /* 0x000000010b0b9824 */ /* 0x100fe200078e0a18 */
[C---:B------:R-:W-:Y:S01]  /*14d0*/  ISETP.GT.U32.AND P1, PT, R24.reuse, R17, PT ;  /* 0x000000111800720c */ /* 0x040fe20003f24070 */
[--C-:B------:R-:W-:Y:S01]  /*14e0*/  @!P5 IMAD.IADD R15, R15, 0x1, -R24.reuse ;  /* 0x000000010f0fd824 */ /* 0x100fe200078e0a18 */
[----:B------:R-:W-:Y:S01]  /*14f0*/  ISETP.GT.U32.AND P5, PT, R24, R21, PT ;  /* 0x000000151800720c */ /* 0x000fe20003fa4070 */
[--C-:B------:R-:W-:Y:S01]  /*1500*/  @!P6 IMAD.IADD R16, R16, 0x1, -R24.reuse ;  /* 0x000000011010e824 */ /* 0x100fe200078e0a18 */
[----:B------:R-:W-:Y:S01]  /*1510*/  ISETP.GT.U32.AND P6, PT, R24, R13, PT ;  /* 0x0000000d1800720c */ /* 0x000fe20003fc4070 */
[--C-:B------:R-:W-:Y:S01]  /*1520*/  @!P4 IMAD.IADD R14, R14, 0x1, -R24.reuse ;  /* 0x000000010e0ec824 */ /* 0x100fe200078e0a18 */
[----:B------:R-:W-:Y:S01]  /*1530*/  ISETP.GT.U32.AND P4, PT, R24, R20, PT ;  /* 0x000000141800720c */ /* 0x000fe20003f84070 */
[--C-:B------:R-:W-:Y:S01]  /*1540*/  @!P2 IMAD.IADD R18, R18, 0x1, -R24.reuse ;  /* 0x000000011212a824 */ /* 0x100fe200078e0a18 */
[C---:B------:R-:W-:Y:S01]  /*1550*/  ISETP.GT.U32.AND P2, PT, R24.reuse, R15, PT ;  /* 0x0000000f1800720c */ /* 0x040fe20003f44070 */
[--C-:B------:R-:W-:Y:S01]  /*1560*/  @!P3 IMAD.IADD R19, R19, 0x1, -R24.reuse ;  /* 0x000000011313b824 */ /* 0x100fe200078e0a18 */
[----:B------:R-:W-:Y:S01]  /*1570*/  ISETP.GT.U32.AND P3, PT, R24, R16, PT ;  /* 0x000000101800720c */ /* 0x000fe20003f64070 */
[--C-:B------:R-:W-:Y:S01]  /*1580*/  @!P0 IMAD.IADD R6, R6, 0x1, -R24.reuse ;  /* 0x0000000106068824 */ /* 0x100fe200078e0a18 */
[----:B------:R-:W-:Y:S01]  /*1590*/  ISETP.GE.AND P0, PT, R2, RZ, PT ;  /* 0x000000ff0200720c */ /* 0x000fe20003f06270 */
[--C-:B------:R-:W-:Y:S01]  /*15a0*/  @!P1 IMAD.IADD R17, R17, 0x1, -R24.reuse ;  /* 0x0000000111119824 */ /* 0x100fe200078e0a18 */
[----:B------:R-:W-:Y:S01]  /*15b0*/  SGXT R25, R25, 0x1 ;  /* 0x000000011919781a */ /* 0x000fe20000000200 */
[--C-:B------:R-:W-:Y:S01]  /*15c0*/  @!P5 IMAD.IADD R21, R21, 0x1, -R24.reuse ;  /* 0x000000011515d824 */ /* 0x100fe200078e0a18 */
[C---:B------:R-:W-:Y:S01]  /*15d0*/  ISETP.GT.U32.AND P5, PT, R24.reuse, R18, PT ;  /* 0x000000121800720c */ /* 0x040fe20003fa4070 */
[----:B------:R-:W-:Y:S01]  /*15e0*/  IMAD.SHL.U32 R4, R3, 0x20, RZ ;  /* 0x0000002003047824 */ /* 0x000fe200078e00ff */
[----:B------:R-:W-:Y:S01]  /*15f0*/  ISETP.GT.U32.AND P1, PT, R24, R14, PT ;  /* 0x0000000e1800720c */ /* 0x000fe20003f24070 */
[--C-:B------:R-:W-:Y:S01]  /*1600*/  @!P4 IMAD.IADD R20, R20, 0x1, -R24.reuse ;  /* 0x000000011414c824 */ /* 0x100fe200078e0a18 */
[C---:B------:R-:W-:Y:S01]  /*1610*/  ISETP.GT.U32.AND P4, PT, R24.reuse, R17, PT ;  /* 0x000000111800720c */ /* 0x040fe20003f84070 */
[--C-:B------:R-:W-:Y:S01]  /*1620*/  @!P2 IMAD.IADD R15, R15, 0x1, -R24.reuse ;  /* 0x000000010f0fa824 */ /* 0x100fe200078e0a18 */
[----:B------:R-:W-:Y:S01]  /*1630*/  ISETP.GT.U32.AND P2, PT, R24, R21, PT ;  /* 0x000000151800720c */ /* 0x000fe20003f44070 */
[--C-:B------:R-:W-:Y:S01]  /*1640*/  @!P3 IMAD.IADD R16, R16, 0x1, -R24.reuse ;  /* 0x000000011010b824 */ /* 0x100fe200078e0a18 */
[----:B------:R-:W-:Y:S01]  /*1650*/  ISETP.NE.AND P3, PT, R88, RZ, PT ;  /* 0x000000ff5800720c */ /* 0x000fe20003f65270 */
[----:B------:R-:W-:Y:S01]  /*1660*/  @!P0 IMAD.MOV R23, RZ, RZ, -R23 ;  /* 0x000000ffff178224 */ /* 0x000fe200078e0a17 */
[----:B------:R-:W-:Y:S01]  /*1670*/  ISETP.LE.AND P0, PT, RZ, UR7, PT ;  /* 0x00000007ff007c0c */ /* 0x000fe2000bf03270 */
[--C-:B------:R-:W-:Y:S01]  /*1680*/  @!P6 IMAD.IADD R13, R13, 0x1, -R24.reuse ;  /* 0x000000010d0de824 */ /* 0x100fe200078e0a18 */
[----:B------:R-:W-:Y:S01]  /*1690*/  LOP3.LUT R4, R4, 0xf60, RZ, 0xc0, !PT ;  /* 0x00000f6004047812 */ /* 0x000fe200078ec0ff */
[--C-:B------:R-:W-:Y:S01]  /*16a0*/  @!P5 IMAD.IADD R18, R18, 0x1, -R24.reuse ;  /* 0x000000011212d824 */ /* 0x100fe200078e0a18 */
[----:B------:R-:W-:Y:S01]  /*16b0*/  ISETP.LE.AND P5, PT, RZ, UR6, PT ;  /* 0x00000006ff007c0c */ /* 0x000fe2000bfa3270 */
[--C-:B------:R-:W-:Y:S01]  /*16c0*/  @!P1 IMAD.IADD R14, R14, 0x1, -R24.reuse ;  /* 0x000000010e0e9824 */ /* 0x100fe200078e0a18 */
[----:B------:R-:W-:Y:S01]  /*16d0*/  LOP3.LUT R95, R4, 0x90, R25, 0xf8, !PT ;  /* 0x00000090045f7812 */ /* 0x000fe200078ef819 */
[--C-:B------:R-:W-:Y:S01]  /*16e0*/  @!P4 IMAD.IADD R17, R17, 0x1, -R24.reuse ;  /* 0x000000011111c824 */ /* 0x100fe200078e0a18 */
[----:B------:R-:W-:Y:S01]  /*16f0*/  ISETP.LE.AND P4, PT, RZ, UR5, PT ;  /* 0x00000005ff007c0c */ /* 0x000fe2000bf83270 */
[----:B------:R-:W-:Y:S01]  /*1700*/  @!P2 IMAD.IADD R21, R21, 0x1, -R24 ;  /* 0x000000011515a824 */ /* 0x000fe200078e0a18 */
[----:B------:R-:W-:Y:S01]  /*1710*/  ISETP.LE.AND P2, PT, RZ, UR12, PT ;  /* 0x0000000cff007c0c */ /* 0x000fe2000bf43270 */
[----:B------:R-:W-:Y:S01]  /*1720*/  IMAD.MOV.U32 R4, RZ, RZ, R7 ;  /* 0x000000ffff047224 */ /* 0x000fe200078e0007 */
[----:B------:R-:W-:Y:S01]  /*1730*/  @!P3 LOP3.LUT R23, RZ, R88, RZ, 0x33, !PT ;  /* 0x00000058ff17b212 */ /* 0x000fe200078e33ff */
[----:B------:R-:W-:Y:S01]  /*1740*/  @!P0 IMAD.MOV R9, RZ, RZ, -R9 ;  /* 0x000000ffff098224 */ /* 0x000fe200078e0a09 */
[----:B------:R-:W-:Y:S01]  /*1750*/  ISETP.LE.AND P3, PT, RZ, UR14, PT ;  /* 0x0000000eff007c0c */ /* 0x000fe2000bf63270 */
[----:B------:R-:W-:Y:S01]  /*1760*/  ULDC UR5, c[0x0][0x234] ;  /* 0x00008d0000057ab9 */ /* 0x000fe20000000800 */
[----:B------:R-:W-:Y:S01]  /*1770*/  ISETP.LE.AND P0, PT, RZ, UR17, PT ;  /* 0x00000011ff007c0c */ /* 0x000fe2000bf03270 */
[----:B------:R-:W-:Y:S01]  /*1780*/  @!P5 IMAD.MOV R4, RZ, RZ, -R4 ;  /* 0x000000ffff04d224 */ /* 0x000fe200078e0a04 */
[----:B------:R-:W-:Y:S01]  /*1790*/  ISETP.LE.AND P5, PT, RZ, UR16, PT ;  /* 0x00000010ff007c0c */ /* 0x000fe2000bfa3270 */
[----:B------:R-:W-:Y:S01]  /*17a0*/  ULDC.64 UR6, c[0x0][0x210] ;  /* 0x0000840000067ab9 */ /* 0x000fe20000000a00 */
[C---:B------:R-:W-:Y:S01]  /*17b0*/  ISETP.GT.U32.AND P6, PT, R24.reuse, R20, PT ;  /* 0x000000141800720c */ /* 0x040fe20003fc4070 */
[----:B------:R-:W-:Y:S01]  /*17c0*/  @!P4 IMAD.MOV R6, RZ, RZ, -R6 ;  /* 0x000000ffff06c224 */ /* 0x000fe200078e0a06 */
[----:B------:R-:W-:Y:S01]  /*17d0*/  ISETP.LE.AND P4, PT, RZ, UR15, PT ;  /* 0x0000000fff007c0c */ /* 0x000fe2000bf83270 */
[----:B------:R-:W-:Y:S01]  /*17e0*/  @!P2 IMAD.MOV R10, RZ, RZ, -R10 ;  /* 0x000000ffff0aa224 */ /* 0x000fe200078e0a0a */
[----:B------:R-:W-:Y:S01]  /*17f0*/  ISETP.LE.AND P2, PT, RZ, UR18, PT ;  /* 0x00000012ff007c0c */ /* 0x000fe2000bf43270 */
[----:B------:R-:W-:Y:S01]  /*1800*/  ULDC.64 UR14, c[0x0][0x218] ;  /* 0x00008600000e7ab9 */ /* 0x000fe20000000a00 */
[----:B------:R-:W-:Y:S01]  /*1810*/  ISETP.GT.U32.AND P1, PT, R24, R19, PT ;  /* 0x000000131800720c */ /* 0x000fe20003f24070 */
[----:B------:R-:W-:Y:S01]  /*1820*/  @!P3 IMAD.MOV R11, RZ, RZ, -R11 ;  /* 0x000000ffff0bb224 */ /* 0x000fe200078e0a0b */
[----:B------:R-:W-:Y:S01]  /*1830*/  ISETP.LE.AND P3, PT, RZ, UR19, PT ;  /* 0x00000013ff007c0c */ /* 0x000fe2000bf63270 */
[----:B------:R-:W-:Y:S01]  /*1840*/  @!P0 IMAD.MOV R14, RZ, RZ, -R14 ;  /* 0x000000ffff0e8224 */ /* 0x000fe200078e0a0e */
[----:B------:R-:W-:Y:S01]  /*1850*/  ISETP.LE.AND P0, PT, RZ, UR4, PT ;  /* 0x00000004ff007c0c */ /* 0x000fe2000bf03270 */
[----:B------:R-:W-:Y:S01]  /*1860*/  @!P5 IMAD.MOV R13, RZ, RZ, -R13 ;  /* 0x000000ffff0dd224 */ /* 0x000fe200078e0a0d */
[----:B------:R-:W-:Y:S01]  /*1870*/  ISETP.LE.AND P5, PT, RZ, UR21, PT ;  /* 0x00000015ff007c0c */ /* 0x000fe2000bfa3270 */
[----:B------:R-:W-:Y:S01]  /*1880*/  @!P6 IMAD.IADD R20, R20, 0x1, -R24 ;  /* 0x000000011414e824 */ /* 0x000fe200078e0a18 */
[----:B------:R-:W-:Y:S01]  /*1890*/  ISETP.LE.AND P6, PT, RZ, UR24, PT ;  /* 0x00000018ff007c0c */ /* 0x000fe2000bfc3270 */
[----:B------:R-:W-:Y:S01]  /*18a0*/  @!P4 IMAD.MOV R12, RZ, RZ, -R12 ;  /* 0x000000ffff0cc224 */ /* 0x000fe200078e0a0c */
[----:B------:R-:W-:Y:S01]  /*18b0*/  ISETP.LE.AND P4, PT, RZ, UR20, PT ;  /* 0x00000014ff007c0c */ /* 0x000fe2000bf83270 */
[----:B------:R-:W-:Y:S01]  /*18c0*/  @!P2 IMAD.MOV R15, RZ, RZ, -R15 ;  /* 0x000000ffff0fa224 */ /* 0x000fe200078e0a0f */
[----:B------:R-:W-:Y:S01]  /*18d0*/  ISETP.LE.AND P2, PT, RZ, UR22, PT ;  /* 0x00000016ff007c0c */ /* 0x000fe2000bf43270 */
[----:B------:R-:W-:Y:S01]  /*18e0*/  @!P1 IMAD.IADD R19, R19, 0x1, -R24 ;  /* 0x0000000113139824 */ /* 0x000fe200078e0a18 */
[----:B------:R-:W-:Y:S01]  /*18f0*/  ISETP.NE.AND P1, PT, R89, RZ, PT ;  /* 0x000000ff5900720c */ /* 0x000fe20003f25270 */
[----:B------:R-:W-:Y:S01]  /*1900*/  @!P3 IMAD.MOV R16, RZ, RZ, -R16 ;  /* 0x000000ffff10b224 */ /* 0x000fe200078e0a10 */
[----:B------:R-:W-:Y:S01]  /*1910*/  ISETP.LE.AND P3, PT, RZ, UR23, PT ;  /* 0x00000017ff007c0c */ /* 0x000fe2000bf63270 */
[----:B------:R-:W-:Y:S01]  /*1920*/  @!P0 IMAD.MOV R19, RZ, RZ, -R19 ;  /* 0x000000ffff138224 */ /* 0x000fe200078e0a13 */
[----:B------:R-:W-:Y:S01]  /*1930*/  LOP3.LUT R7, RZ, R89, RZ, 0x33, !PT ;  /* 0x00000059ff077212 */ /* 0x000fe200078e33ff */
[----:B------:R-:W-:Y:S01]  /*1940*/  @!P5 IMAD.MOV R18, RZ, RZ, -R18 ;  /* 0x000000ffff12d224 */ /* 0x000fe200078e0a12 */
[----:B------:R-:W-:Y:S01]  /*1950*/  ULDC UR4, c[0x0][0x240] ;  /* 0x0000900000047ab9 */ /* 0x000fe20000000800 */
[----:B------:R-:W-:Y:S01]  /*1960*/  @!P6 IMAD.MOV R22, RZ, RZ, -R22 ;  /* 0x000000ffff16e224 */ /* 0x000fe200078e0a16 */
[C---:B------:R-:W-:Y:S01]  /*1970*/  SEL R10, R7.reuse, R10, !P1 ;  /* 0x0000000a070a7207 */ /* 0x040fe20004800000 */
[----:B------:R-:W-:Y:S01]  /*1980*/  @!P4 IMAD.MOV R17, RZ, RZ, -R17 ;  /* 0x000000ffff11c224 */ /* 0x000fe200078e0a11 */
[C---:B------:R-:W-:Y:S01]  /*1990*/  SEL R6, R7.reuse, R6, !P1 ;  /* 0x0000000607067207 */ /* 0x040fe20004800000 */
[----:B------:R-:W-:Y:S01]  /*19a0*/  @!P2 IMAD.MOV R20, RZ, RZ, -R20 ;  /* 0x000000ffff14a224 */ /* 0x000fe200078e0a14 */
[C---:B------:R-:W-:Y:S01]  /*19b0*/  SEL R4, R7.reuse, R4, !P1 ;  /* 0x0000000407047207 */ /* 0x040fe20004800000 */
[----:B------:R-:W-:Y:S01]  /*19c0*/  IMAD R113, R0, R131, RZ ;  /* 0x0000008300717224 */ /* 0x000fe200078e02ff */
[C---:B------:R-:W-:Y:S01]  /*19d0*/  SEL R9, R7.reuse, R9, !P1 ;  /* 0x0000000907097207 */ /* 0x040fe20004800000 */
[----:B------:R-:W-:Y:S01]  /*19e0*/  @!P3 IMAD.MOV R21, RZ, RZ, -R21 ;  /* 0x000000ffff15b224 */ /* 0x000fe200078e0a15 */
[C---:B------:R-:W-:Y:S01]  /*19f0*/  SEL R11, R7.reuse, R11, !P1 ;  /* 0x0000000b070b7207 */ /* 0x040fe20004800000 */
[----:B------:R-:W-:Y:S01]  /*1a00*/  IMAD R6, R6, UR4, RZ ;  /* 0x0000000406067c24 */ /* 0x000fe2000f8e02ff */
[----:B------:R-:W-:Y:S01]  /*1a10*/  SEL R12, R7, R12, !P1 ;  /* 0x0000000c070c7207 */ /* 0x000fe20004800000 */
[----:B------:R-:W-:Y:S01]  /*1a20*/  IMAD R9, R9, UR4, RZ ;  /* 0x0000000409097c24 */ /* 0x000fe2000f8e02ff */
[C---:B------:R-:W-:Y:S01]  /*1a30*/  SEL R13, R7.reuse, R13, !P1 ;  /* 0x0000000d070d7207 */ /* 0x040fe20004800000 */
[----:B------:R-:W-:Y:S01]  /*1a40*/  IMAD R4, R4, UR4, RZ ;  /* 0x0000000404047c24 */ /* 0x000fe2000f8e02ff */
[C---:B------:R-:W-:Y:S01]  /*1a50*/  SEL R14, R7.reuse, R14, !P1 ;  /* 0x0000000e070e7207 */ /* 0x040fe20004800000 */
[----:B------:R-:W-:Y:S01]  /*1a60*/  IMAD R25, R12, UR4, RZ ;  /* 0x000000040c197c24 */ /* 0x000fe2000f8e02ff */
[----:B------:R-:W-:Y:S01]  /*1a70*/  SEL R15, R7, R15, !P1 ;  /* 0x0000000f070f7207 */ /* 0x000fe20004800000 */
        /* <DEDUP_REMOVED lines=11> */
[----:B------:R-:W-:Y:S01]  /*1b30*/  SEL R21, R7, R21, !P1 ;  /* 0x0000001507157207 */ /* 0x000fe20004800000 */
[----:B------:R-:W-:Y:S01]  /*1b40*/  IMAD R92, R19, UR4, RZ ;  /* 0x00000004135c7c24 */ /* 0x000fe2000f8e02ff */
[----:B------:R-:W-:Y:S01]  /*1b50*/  SEL R7, R7, R22, !P1 ;  /* 0x0000001607077207 */ /* 0x000fe20004800000 */
[----:B------:R-:W-:Y:S01]  /*1b60*/  IMAD R22, R10, UR4, RZ ;  /* 0x000000040a167c24 */ /* 0x000fe2000f8e02ff */
[----:B------:R-:W-:Y:S01]  /*1b70*/  LEA.HI R5, R5, R8, RZ, 0x5 ;  /* 0x0000000805057211 */ /* 0x000fe200078f28ff */
[----:B------:R-:W-:Y:S01]  /*1b80*/  IMAD R8, R23, UR5, RZ ;  /* 0x0000000517087c24 */ /* 0x000fe2000f8e02ff */
[----:B------:R-:W-:Y:S01]  /*1b90*/  IADD3 R12, P1, R9, UR14, RZ ;  /* 0x0000000e090c7c10 */ /* 0x000fe2000ff3e0ff */
[----:B------:R-:W-:Y:S01]  /*1ba0*/  IMAD R154, R21, UR4, RZ ;  /* 0x00000004159a7c24 */ /* 0x000fe2000f8e02ff */
[----:B------:R-:W-:Y:S01]  /*1bb0*/  SHF.R.S32.HI R23, RZ, 0x1f, R22 ;  /* 0x0000001fff177819 */ /* 0x000fe20000011416 */
[----:B------:R-:W-:Y:S01]  /*1bc0*/  IMAD R90, R18, UR4, RZ ;  /* 0x00000004125a7c24 */ /* 0x000fe2000f8e02ff */
[----:B------:R-:W-:Y:S01]  /*1bd0*/  IADD3 R13, P0, R22, UR14, RZ ;  /* 0x0000000e160d7c10 */ /* 0x000fe2000ff1e0ff */
[----:B------:R-:W-:Y:S01]  /*1be0*/  IMAD R156, R20, UR4, RZ ;  /* 0x00000004149c7c24 */ /* 0x000fe2000f8e02ff */
[----:B------:R-:W-:Y:S01]  /*1bf0*/  SHF.R.S32.HI R21, RZ, 0x1f, R9 ;  /* 0x0000001fff157819 */ /* 0x000fe20000011409 */
[----:B------:R-:W-:Y:S01]  /*1c00*/  IMAD R7, R7, UR4, RZ ;  /* 0x0000000407077c24 */ /* 0x000fe2000f8e02ff */
[----:B------:R-:W-:Y:S01]  /*1c10*/  SHF.R.S32.HI R177, RZ, 0x1f, R88 ;  /* 0x0000001fffb17819 */ /* 0x000fe20000011458 */
[----:B------:R-:W-:Y:S01]  /*1c20*/  ULDC UR5, c[0x0][0x23c] ;  /* 0x00008f0000057ab9 */ /* 0x000fe20000000800 */
[----:B------:R-:W-:Y:S01]  /*1c30*/  IADD3.X R23, R23, UR15, RZ, P0, !PT ;  /* 0x0000000f17177c10 */ /* 0x000fe200087fe4ff */
[----:B------:R-:W-:Y:S01]  /*1c40*/  UIADD3 UR4, UR8, 0x1000, URZ ;  /* 0x0000100008047890 */ /* 0x000fe2000fffe03f */
[----:B------:R-:W-:Y:S01]  /*1c50*/  IADD3 R88, P0, R88, UR14, RZ ;  /* 0x0000000e58587c10 */ /* 0x000fe2000ff1e0ff */
[----:B------:R-:W-:Y:S01]  /*1c60*/  IMAD R111, R162, UR5, RZ ;  /* 0x00000005a26f7c24 */ /* 0x000fe2000f8e02ff */
[----:B------:R-:W-:Y:S01]  /*1c70*/  SHF.R.S32.HI R17, RZ, 0x1f, R6 ;  /* 0x0000001fff117819 */ /* 0x000fe20000011406 */
[----:B------:R-:W-:Y:S01]  /*1c80*/  USHF.R.U32.HI UR4, URZ, 0x4, UR4 ;  /* 0x000000043f047899 */ /* 0x000fe20008011604 */
[----:B------:R-:W-:Y:S01]  /*1c90*/  IADD3 R10, P3, R6, UR14, RZ ;  /* 0x0000000e060a7c10 */ /* 0x000fe2000ff7e0ff */
[-C--:B------:R-:W-:Y:S01]  /*1ca0*/  IMAD R117, R110, R131.reuse, RZ ;  /* 0x000000836e757224 */ /* 0x080fe200078e02ff */
[----:B------:R-:W-:Y:S01]  /*1cb0*/  SHF.R.S32.HI R19, RZ, 0x1f, R4 ;  /* 0x0000001fff137819 */ /* 0x000fe20000011404 */
[-C--:B------:R-:W-:Y:S01]  /*1cc0*/  IMAD R118, R109, R131.reuse, RZ ;  /* 0x000000836d767224 */ /* 0x080fe200078e02ff */
[----:B------:R-:W-:Y:S01]  /*1cd0*/  IADD3 R11, P2, R4, UR14, RZ ;  /* 0x0000000e040b7c10 */ /* 0x000fe2000ff5e0ff */
[-C--:B------:R-:W-:Y:S01]  /*1ce0*/  IMAD R119, R108, R131.reuse, RZ ;  /* 0x000000836c777224 */ /* 0x080fe200078e02ff */
[----:B------:R-:W-:Y:S01]  /*1cf0*/  IADD3.X R21, R21, UR15, RZ, P1, !PT ;  /* 0x0000000f15157c10 */ /* 0x000fe20008ffe4ff */
[-C--:B------:R-:W-:Y:S01]  /*1d00*/  IMAD R120, R107, R131.reuse, RZ ;  /* 0x000000836b787224 */ /* 0x080fe200078e02ff */
[----:B------:R-:W-:Y:S01]  /*1d10*/  SHF.R.S32.HI R179, RZ, 0x1f, R29 ;  /* 0x0000001fffb37819 */ /* 0x000fe2000001141d */
[-C--:B------:R-:W-:Y:S01]  /*1d20*/  IMAD R121, R106, R131.reuse, RZ ;  /* 0x000000836a797224 */ /* 0x080fe200078e02ff */
[----:B------:R-:W-:Y:S01]  /*1d30*/  IADD3 R22, P1, R29, UR14, RZ ;  /* 0x0000000e1d167c10 */ /* 0x000fe2000ff3e0ff */
[-C--:B------:R-:W-:Y:S01]  /*1d40*/  IMAD R122, R105, R131.reuse, RZ ;  /* 0x00000083697a7224 */ /* 0x080fe200078e02ff */
[----:B------:R-:W-:Y:S01]  /*1d50*/  IADD3.X R177, R177, UR15, RZ, P0, !PT ;  /* 0x0000000fb1b17c10 */ /* 0x000fe200087fe4ff */
[-C--:B------:R-:W-:Y:S01]  /*1d60*/  IMAD R123, R104, R131.reuse, RZ ;  /* 0x00000083687b7224 */ /* 0x080fe200078e02ff */
[----:B------:R-:W-:Y:S01]  /*1d70*/  IADD3.X R17, R17, UR15, RZ, P3, !PT ;  /* 0x0000000f11117c10 */ /* 0x000fe20009ffe4ff */
[-C--:B------:R-:W-:Y:S01]  /*1d80*/  IMAD R124, R103, R131.reuse, RZ ;  /* 0x00000083677c7224 */ /* 0x080fe200078e02ff */
[----:B------:R-:W-:Y:S01]  /*1d90*/  IADD3.X R19, R19, UR15, RZ, P2, !PT ;  /* 0x0000000f13137c10 */ /* 0x000fe200097fe4ff */
[-C--:B------:R-:W-:Y:S01]  /*1da0*/  IMAD R125, R102, R131.reuse, RZ ;  /* 0x00000083667d7224 */ /* 0x080fe200078e02ff */
[----:B------:R-:W-:Y:S01]  /*1db0*/  LOP3.LUT P0, RZ, R3, 0x80, RZ, 0xc0, !PT ;  /* 0x0000008003ff7812 */ /* 0x000fe2000780c0ff */
[-C--:B------:R-:W-:Y:S01]  /*1dc0*/  IMAD R126, R101, R131.reuse, RZ ;  /* 0x00000083657e7224 */ /* 0x080fe200078e02ff */
[----:B------:R-:W-:Y:S01]  /*1dd0*/  SHF.R.S32.HI R89, RZ, 0x1f, R24 ;  /* 0x0000001fff597819 */ /* 0x000fe20000011418 */
[-C--:B------:R-:W-:Y:S01]  /*1de0*/  IMAD R127, R100, R131.reuse, RZ ;  /* 0x00000083647f7224 */ /* 0x080fe200078e02ff */
[----:B------:R-:W-:Y:S01]  /*1df0*/  IADD3 R14, P4, R24, UR14, RZ ;  /* 0x0000000e180e7c10 */ /* 0x000fe2000ff9e0ff */
[-C--:B------:R-:W-:Y:S01]  /*1e00*/  IMAD R128, R99, R131.reuse, RZ ;  /* 0x0000008363807224 */ /* 0x080fe200078e02ff */
[----:B------:R-:W-:Y:S01]  /*1e10*/  SHF.R.S32.HI R91, RZ, 0x1f, R25 ;  /* 0x0000001fff5b7819 */ /* 0x000fe20000011419 */
[-C--:B------:R-:W-:Y:S01]  /*1e20*/  IMAD R129, R98, R131.reuse, RZ ;  /* 0x0000008362817224 */ /* 0x080fe200078e02ff */
[----:B------:R-:W-:Y:S01]  /*1e30*/  IADD3 R15, P6, R25, UR14, RZ ;  /* 0x0000000e190f7c10 */ /* 0x000fe2000ffde0ff */
[----:B------:R-:W-:Y:S01]  /*1e40*/  IMAD R130, R97, R131, RZ ;  /* 0x0000008361827224 */ /* 0x000fe200078e02ff */
[----:B------:R-:W-:-:S02]  /*1e50*/  SHF.R.S32.HI R93, RZ, 0x1f, R26 ;  /* 0x0000001fff5d7819 */ /* 0x000fc4000001141a */
[----:B------:R-:W-:Y:S02]  /*1e60*/  CS2R R24, SRZ ;  /* 0x0000000000187805 */ /* 0x000fe4000001ff00 */
[----:B------:R-:W-:Y:S01]  /*1e70*/  IADD3 R16, P5, R26, UR14, RZ ;  /* 0x0000000e1a107c10 */ /* 0x000fe2000ffbe0ff */
[----:B------:R-:W-:Y:S01]  /*1e80*/  IMAD R131, R96, R131, RZ ;  /* 0x0000008360837224 */ /* 0x000fe200078e02ff */
[----:B------:R-:W-:Y:S01]  /*1e90*/  SHF.R.S32.HI R183, RZ, 0x1f, R27 ;  /* 0x0000001fffb77819 */ /* 0x000fe2000001141b */
[----:B------:R-:W-:Y:S01]  /*1ea0*/  ULDC UR12, c[0x0][0x230] ;  /* 0x00008c00000c7ab9 */ /* 0x000fe20000000800 */
[----:B------:R-:W-:Y:S02]  /*1eb0*/  IADD3 R18, P3, R27, UR14, RZ ;  /* 0x0000000e1b127c10 */ /* 0x000fe4000ff7e0ff */
[----:B------:R-:W-:Y:S02]  /*1ec0*/  CS2R R26, SRZ ;  /* 0x00000000001a7805 */ /* 0x000fe4000001ff00 */
[----:B------:R-:W-:-:S02]  /*1ed0*/  SHF.R.S32.HI R181, RZ, 0x1f, R28 ;  /* 0x0000001fffb57819 */ /* 0x000fc4000001141c */
[----:B------:R-:W-:Y:S02]  /*1ee0*/  IADD3 R20, P2, R28, UR14, RZ ;  /* 0x0000000e1c147c10 */ /* 0x000fe4000ff5e0ff */
[----:B------:R-:W-:Y:S02]  /*1ef0*/  CS2R R28, SRZ ;  /* 0x00000000001c7805 */ /* 0x000fe4000001ff00 */
[----:B------:R-:W-:Y:S02]  /*1f00*/  IADD3.X R179, R179, UR15, RZ, P1, !PT ;  /* 0x0000000fb3b37c10 */ /* 0x000fe40008ffe4ff */
[----:B------:R-:W-:Y:S01]  /*1f10*/  IADD3 R158, P1, R8, UR6, RZ ;  /* 0x00000006089e7c10 */ /* 0x000fe2000ff3e0ff */
[----:B------:R-:W-:Y:S01]  /*1f20*/  USGXT.U32 UR6, UR4, 0xe ;  /* 0x0000000e0406789a */ /* 0x000fe20008000000 */
[----:B------:R-:W-:Y:S02]  /*1f30*/  SEL R4, RZ, 0x90, !P0 ;  /* 0x00000090ff047807 */ /* 0x000fe40004000000 */
[----:B------:R-:W-:-:S02]  /*1f40*/  LOP3.LUT R114, R95, R0, RZ, 0xfc, !PT ;  /* 0x000000005f727212 */ /* 0x000fc400078efcff */
[----:B------:R-:W-:Y:S02]  /*1f50*/  SHF.R.S32.HI R175, RZ, 0x1f, R90 ;  /* 0x0000001fffaf7819 */ /* 0x000fe4000001145a */
[----:B------:R-:W-:Y:S02]  /*1f60*/  IADD3.X R89, R89, UR15, RZ, P4, !PT ;  /* 0x0000000f59597c10 */ /* 0x000fe4000a7fe4ff */
[----:B------:R-:W-:Y:S02]  /*1f70*/  SHF.R.S32.HI R173, RZ, 0x1f, R92 ;  /* 0x0000001fffad7819 */ /* 0x000fe4000001145c */
[----:B------:R-:W-:Y:S02]  /*1f80*/  IADD3.X R91, R91, UR15, RZ, P6, !PT ;  /* 0x0000000f5b5b7c10 */ /* 0x000fe4000b7fe4ff */
[----:B------:R-:W-:Y:S02]  /*1f90*/  SHF.R.S32.HI R171, RZ, 0x1f, R156 ;  /* 0x0000001fffab7819 */ /* 0x000fe4000001149c */
[----:B------:R-:W-:-:S02]  /*1fa0*/  IADD3.X R93, R93, UR15, RZ, P5, !PT ;  /* 0x0000000f5d5d7c10 */ /* 0x000fc4000affe4ff */
[----:B------:R-:W-:Y:S02]  /*1fb0*/  SHF.R.S32.HI R169, RZ, 0x1f, R154 ;  /* 0x0000001fffa97819 */ /* 0x000fe4000001149a */
[----:B------:R-:W-:Y:S02]  /*1fc0*/  IADD3.X R183, R183, UR15, RZ, P3, !PT ;  /* 0x0000000fb7b77c10 */ /* 0x000fe40009ffe4ff */
[----:B------:R-:W-:Y:S02]  /*1fd0*/  IADD3.X R181, R181, UR15, RZ, P2, !PT ;  /* 0x0000000fb5b57c10 */ /* 0x000fe400097fe4ff */
[----:B------:R-:W-:Y:S02]  /*1fe0*/  IADD3 R90, P4, R90, UR14, RZ ;  /* 0x0000000e5a5a7c10 */ /* 0x000fe4000ff9e0ff */
[----:B------:R-:W-:Y:S02]  /*1ff0*/  IADD3 R92, P6, R92, UR14, RZ ;  /* 0x0000000e5c5c7c10 */ /* 0x000fe4000ffde0ff */
[----:B------:R-:W-:-:S02]  /*2000*/  IADD3 R156, P5, R156, UR14, RZ ;  /* 0x0000000e9c9c7c10 */ /* 0x000fc4000ffbe0ff */
[----:B------:R-:W-:Y:S02]  /*2010*/  IADD3 R154, P3, R154, UR14, RZ ;  /* 0x0000000e9a9a7c10 */ /* 0x000fe4000ff7e0ff */
[----:B------:R-:W-:Y:S02]  /*2020*/  SHF.R.S32.HI R167, RZ, 0x1f, R7 ;  /* 0x0000001fffa77819 */ /* 0x000fe40000011407 */
[----:B------:R-:W-:Y:S01]  /*2030*/  IADD3 R152, P2, R7, UR14, RZ ;  /* 0x0000000e07987c10 */ /* 0x000fe2000ff5e0ff */
[----:B------:R-:W-:Y:S01]  /*2040*/  USHF.L.U32 UR14, UR5, 0x5, URZ ;  /* 0x00000005050e7899 */ /* 0x000fe2000800063f */
[----:B------:R-:W-:Y:S02]  /*2050*/  LEA.HI.X.SX32 R160, R8, UR7, 0x1, P1 ;  /* 0x0000000708a07c11 */ /* 0x000fe400088f0eff */
[----:B------:R-:W-:Y:S02]  /*2060*/  SHF.R.S32.HI R112, RZ, 0x5, R5 ;  /* 0x00000005ff707819 */ /* 0x000fe40000011405 */
[----:B------:R-:W-:-:S02]  /*2070*/  LOP3.LUT R116, R4, 0x7f, R3, 0x78, !PT ;  /* 0x0000007f04747812 */ /* 0x000fc400078e7803 */
[----:B------:R-:W-:Y:S02]  /*2080*/  SHF.R.S32.HI R150, RZ, 0x1f, R111 ;  /* 0x0000001fff967819 */ /* 0x000fe4000001146f */
[----:B------:R-:W-:Y:S02]  /*2090*/  LOP3.LUT R115, R114, 0x10, RZ, 0x3c, !PT ;  /* 0x0000001072737812 */ /* 0x000fe400078e3cff */
[----:B------:R-:W-:Y:S02]  /*20a0*/  IADD3.X R175, R175, UR15, RZ, P4, !PT ;  /* 0x0000000fafaf7c10 */ /* 0x000fe4000a7fe4ff */
[----:B------:R-:W-:Y:S02]  /*20b0*/  IADD3.X R173, R173, UR15, RZ, P6, !PT ;  /* 0x0000000fadad7c10 */ /* 0x000fe4000b7fe4ff */
[----:B------:R-:W-:Y:S02]  /*20c0*/  IADD3.X R171, R171, UR15, RZ, P5, !PT ;  /* 0x0000000fabab7c10 */ /* 0x000fe4000affe4ff */
[----:B------:R-:W-:-:S02]  /*20d0*/  IADD3.X R169, R169, UR15, RZ, P3, !PT ;  /* 0x0000000fa9a97c10 */ /* 0x000fc40009ffe4ff */
[----:B------:R-:W-:Y:S01]  /*20e0*/  IADD3.X R167, R167, UR15, RZ, P2, !PT ;  /* 0x0000000fa7a77c10 */ /* 0x000fe200097fe4ff */
[----:B------:R-:W-:-:S12]  /*20f0*/  USHF.R.S32.HI UR15, URZ, 0x1f, UR14 ;  /* 0x0000001f3f0f7899 */ /* 0x000fd8000801140e */
.L_x_1:
[----:B------:R-:W-:Y:S02]  /*2100*/  ISETP.GE.AND P0, PT, R0, UR12, PT ;  /* 0x0000000c00007c0c */ /* 0x000fe4000bf06270 */
[C---:B------:R-:W-:Y:S02]  /*2110*/  IADD3 R4, P1, R113.reuse, R158, RZ ;  /* 0x0000009e71047210 */ /* 0x040fe40007f3e0ff */
[----:B------:R-:W-:Y:S02]  /*2120*/  PRMT R133, RZ, 0x7610, R133 ;  /* 0x00007610ff857816 */ /* 0x000fe40000000085 */
[----:B------:R-:W-:Y:S02]  /*2130*/  LEA.HI.X.SX32 R5, R113, R160, 0x1, P1 ;  /* 0x000000a071057211 */ /* 0x000fe400008f0eff */
[----:B------:R-:W-:Y:S02]  /*2140*/  ISETP.GE.AND P2, PT, R97, UR12, PT ;  /* 0x0000000c61007c0c */ /* 0x000fe4000bf46270 */
[----:B------:R-:W-:-:S03]  /*2150*/  ISETP.GE.AND P1, PT, R96, UR12, PT ;  /* 0x0000000c60007c0c */ /* 0x000fc6000bf26270 */
[----:B------:R0:W2:Y:S01]  /*2160*/  @!P0 LDG.E.U8 R133, desc[UR10][R4.64] ;  /* 0x0000000a04858981 */ /* 0x0000a2000c1e1100 */
[C---:B------:R-:W-:Y:S02]  /*2170*/  IADD3 R6, P0, R131.reuse, R158, RZ ;  /* 0x0000009e83067210 */ /* 0x040fe40007f1e0ff */
[----:B------:R-:W-:Y:S02]  /*2180*/  PRMT R135, RZ, 0x7610, R135 ;  /* 0x00007610ff877816 */ /* 0x000fe40000000087 */
[----:B------:R-:W-:Y:S02]  /*2190*/  LEA.HI.X.SX32 R7, R131, R160, 0x1, P0 ;  /* 0x000000a083077211 */ /* 0x000fe400000f0eff */
[C---:B------:R-:W-:Y:S02]  /*21a0*/  IADD3 R8, P0, R130.reuse, R158, RZ ;  /* 0x0000009e82087210 */ /* 0x040fe40007f1e0ff */
[----:B------:R-:W-:Y:S01]  /*21b0*/  PRMT R137, RZ, 0x7610, R137 ;  /* 0x00007610ff897816 */ /* 0x000fe20000000089 */
[----:B------:R1:W3:Y:S01]  /*21c0*/  @!P1 LDG.E.U8 R135, desc[UR10][R6.64] ;  /* 0x0000000a06879981 */ /* 0x0002e2000c1e1100 */
[----:B------:R-:W-:-:S02]  /*21d0*/  LEA.HI.X.SX32 R9, R130, R160, 0x1, P0 ;  /* 0x000000a082097211 */ /* 0x000fc400000f0eff */
[----:B0-----:R-:W-:Y:S02]  /*21e0*/  IADD3 R4, P0, R129, R158, RZ ;  /* 0x0000009e81047210 */ /* 0x001fe40007f1e0ff */
[----:B------:R-:W-:Y:S01]  /*21f0*/  ISETP.GE.AND P1, PT, R98, UR12, PT ;  /* 0x0000000c62007c0c */ /* 0x000fe2000bf26270 */
[----:B------:R0:W4:Y:S01]  /*2200*/  @!P2 LDG.E.U8 R137, desc[UR10][R8.64] ;  /* 0x0000000a0889a981 */ /* 0x000122000c1e1100 */
[----:B------:R-:W-:Y:S02]  /*2210*/  ISETP.GE.AND P2, PT, R99, UR12, PT ;  /* 0x0000000c63007c0c */ /* 0x000fe4000bf46270 */
[----:B------:R-:W-:Y:S02]  /*2220*/  LEA.HI.X.SX32 R5, R129, R160, 0x1, P0 ;  /* 0x000000a081057211 */ /* 0x000fe400000f0eff */
[----:B-1----:R-:W-:Y:S02]  /*2230*/  IADD3 R6, P0, R128, R158, RZ ;  /* 0x0000009e80067210 */ /* 0x002fe40007f1e0ff */
[----:B------:R-:W-:-:S02]  /*2240*/  PRMT R141, RZ, 0x7610, R141 ;  /* 0x00007610ff8d7816 */ /* 0x000fc4000000008d */
[----:B------:R-:W-:Y:S02]  /*2250*/  LEA.HI.X.SX32 R7, R128, R160, 0x1, P0 ;  /* 0x000000a080077211 */ /* 0x000fe400000f0eff */
[----:B------:R-:W-:-:S03]  /*2260*/  PRMT R139, RZ, 0x7610, R139 ;  /* 0x00007610ff8b7816 */ /* 0x000fc6000000008b */
[----:B------:R-:W5:Y:S04]  /*2270*/  @!P2 LDG.E.U8 R141, desc[UR10][R6.64] ;  /* 0x0000000a068da981 */ /* 0x000f68000c1e1100 */
[----:B------:R1:W2:Y:S01]  /*2280*/  @!P1 LDG.E.U8 R139, desc[UR10][R4.64] ;  /* 0x0000000a048b9981 */ /* 0x0002a2000c1e1100 */
[----:B------:R-:W-:Y:S02]  /*2290*/  ISETP.GE.AND P1, PT, R100, UR12, PT ;  /* 0x0000000c64007c0c */ /* 0x000fe4000bf26270 */
[C---:B------:R-:W-:Y:S02]  /*22a0*/  IADD3 R94, P0, R127.reuse, R158, RZ ;  /* 0x0000009e7f5e7210 */ /* 0x040fe40007f1e0ff */
[----:B------:R-:W-:Y:S02]  /*22b0*/  PRMT R143, RZ, 0x7610, R143 ;  /* 0x00007610ff8f7816 */ /* 0x000fe4000000008f */
[----:B------:R-:W-:-:S07]  /*22c0*/  LEA.HI.X.SX32 R95, R127, R160, 0x1, P0 ;  /* 0x000000a07f5f7211 */ /* 0x000fce00000f0eff */
[----:B------:R1:W2:Y:S01]  /*22d0*/  @!P1 LDG.E.U8 R143, desc[UR10][R94.64] ;  /* 0x0000000a5e8f9981 */ /* 0x0002a2000c1e1100 */
[----:B0-----:R-:W-:Y:S02]  /*22e0*/  IADD3 R8, P0, R126, R158, RZ ;  /* 0x0000009e7e087210 */ /* 0x001fe40007f1e0ff */
[----:B------:R-:W-:Y:S02]  /*22f0*/  ISETP.GE.AND P1, PT, R102, UR12, PT ;  /* 0x0000000c66007c0c */ /* 0x000fe4000bf26270 */
[----:B------:R-:W-:Y:S02]  /*2300*/  LEA.HI.X.SX32 R9, R126, R160, 0x1, P0 ;  /* 0x000000a07e097211 */ /* 0x000fe400000f0eff */
[C---:B-1----:R-:W-:Y:S02]  /*2310*/  IADD3 R4, P0, R125.reuse, R158, RZ ;  /* 0x0000009e7d047210 */ /* 0x042fe40007f1e0ff */
[----:B------:R-:W-:Y:S02]  /*2320*/  PRMT R147, RZ, 0x7610, R147 ;  /* 0x00007610ff937816 */ /* 0x000fe40000000093 */
[----:B------:R-:W-:-:S02]  /*2330*/  LEA.HI.X.SX32 R5, R125, R160, 0x1, P0 ;  /* 0x000000a07d057211 */ /* 0x000fc400000f0eff */
[----:B------:R-:W-:-:S03]  /*2340*/  IADD3 R6, P0, R124, R158, RZ ;  /* 0x0000009e7c067210 */ /* 0x000fc60007f1e0ff */
[----:B------:R0:W2:Y:S01]  /*2350*/  @!P1 LDG.E.U8 R147, desc[UR10][R4.64] ;  /* 0x0000000a04939981 */ /* 0x0000a2000c1e1100 */
[----:B------:R-:W-:Y:S02]  /*2360*/  ISETP.GE.AND P1, PT, R104, UR12, PT ;  /* 0x0000000c68007c0c */ /* 0x000fe4000bf26270 */
[----:B------:R-:W-:Y:S02]  /*2370*/  LEA.HI.X.SX32 R7, R124, R160, 0x1, P0 ;  /* 0x000000a07c077211 */ /* 0x000fe400000f0eff */
[----:B------:R-:W-:Y:S02]  /*2380*/  ISETP.GE.AND P2, PT, R101, UR12, PT ;  /* 0x0000000c65007c0c */ /* 0x000fe4000bf46270 */
[C---:B------:R-:W-:Y:S02]  /*2390*/  IADD3 R94, P0, R123.reuse, R158, RZ ;  /* 0x0000009e7b5e7210 */ /* 0x040fe40007f1e0ff */
[----:B------:R-:W-:Y:S02]  /*23a0*/  PRMT R134, RZ, 0x7610, R134 ;  /* 0x00007610ff867816 */ /* 0x000fe40000000086 */
[----:B------:R-:W-:-:S02]  /*23b0*/  LEA.HI.X.SX32 R95, R123, R160, 0x1, P0 ;  /* 0x000000a07b5f7211 */ /* 0x000fc400000f0eff */
[----:B------:R-:W-:-:S03]  /*23c0*/  PRMT R145, RZ, 0x7610, R145 ;  /* 0x00007610ff917816 */ /* 0x000fc60000000091 */
[----:B------:R-:W2:Y:S01]  /*23d0*/  @!P1 LDG.E.U8 R134, desc[UR10][R94.64] ;  /* 0x0000000a5e869981 */ /* 0x000ea2000c1e1100 */
[----:B------:R-:W-:Y:S02]  /*23e0*/  ISETP.GE.AND P1, PT, R105, UR12, PT ;  /* 0x0000000c69007c0c */ /* 0x000fe4000bf26270 */
[C---:B0-----:R-:W-:Y:S01]  /*23f0*/  IADD3 R4, P0, R122.reuse, R158, RZ ;  /* 0x0000009e7a047210 */ /* 0x041fe20007f1e0ff */
[----:B------:R-:W2:Y:S01]  /*2400*/  @!P2 LDG.E.U8 R145, desc[UR10][R8.64] ;  /* 0x0000000a0891a981 */ /* 0x000ea2000c1e1100 */
[----:B------:R-:W-:Y:S02]  /*2410*/  ISETP.GE.AND P2, PT, R103, UR12, PT ;  /* 0x0000000c67007c0c */ /* 0x000fe4000bf46270 */
[----:B------:R-:W-:Y:S02]  /*2420*/  PRMT R136, RZ, 0x7610, R136 ;  /* 0x00007610ff887816 */ /* 0x000fe40000000088 */
[----:B------:R-:W-:Y:S02]  /*2430*/  LEA.HI.X.SX32 R5, R122, R160, 0x1, P0 ;  /* 0x000000a07a057211 */ /* 0x000fe400000f0eff */
[----:B------:R-:W-:-:S03]  /*2440*/  PRMT R132, RZ, 0x7610, R132 ;  /* 0x00007610ff847816 */ /* 0x000fc60000000084 */
[----:B------:R-:W2:Y:S01]  /*2450*/  @!P1 LDG.E.U8 R136, desc[UR10][R4.64] ;  /* 0x0000000a04889981 */ /* 0x000ea2000c1e1100 */
[----:B------:R-:W-:-:S03]  /*2460*/  ISETP.GE.AND P1, PT, R106, UR12, PT ;  /* 0x0000000c6a007c0c */ /* 0x000fc6000bf26270 */
[----:B------:R0:W2:Y:S01]  /*2470*/  @!P2 LDG.E.U8 R132, desc[UR10][R6.64] ;  /* 0x0000000a0684a981 */ /* 0x0000a2000c1e1100 */
[----:B------:R-:W-:Y:S02]  /*2480*/  PRMT R138, RZ, 0x7610, R138 ;  /* 0x00007610ff8a7816 */ /* 0x000fe4000000008a */
[----:B0-----:R-:W-:-:S04]  /*2490*/  IADD3 R6, P0, R121, R158, RZ ;  /* 0x0000009e79067210 */ /* 0x001fc80007f1e0ff */
[----:B------:R-:W-:-:S05]  /*24a0*/  LEA.HI.X.SX32 R7, R121, R160, 0x1, P0 ;  /* 0x000000a079077211 */ /* 0x000fca00000f0eff */
[----:B------:R0:W2:Y:S01]  /*24b0*/  @!P1 LDG.E.U8 R138, desc[UR10][R6.64] ;  /* 0x0000000a068a9981 */ /* 0x0000a2000c1e1100 */
[----:B------:R-:W-:Y:S02]  /*24c0*/  ISETP.GE.AND P1, PT, R107, UR12, PT ;  /* 0x0000000c6b007c0c */ /* 0x000fe4000bf26270 */
[C---:B------:R-:W-:Y:S02]  /*24d0*/  IADD3 R8, P0, R120.reuse, R158, RZ ;  /* 0x0000009e78087210 */ /* 0x040fe40007f1e0ff */
[----:B------:R-:W-:Y:S02]  /*24e0*/  PRMT R140, RZ, 0x7610, R140 ;  /* 0x00007610ff8c7816 */ /* 0x000fe4000000008c */
[----:B------:R-:W-:Y:S02]  /*24f0*/  LEA.HI.X.SX32 R9, R120, R160, 0x1, P0 ;  /* 0x000000a078097211 */ /* 0x000fe400000f0eff */
[----:B------:R-:W-:-:S05]  /*2500*/  IADD3 R4, P0, R119, R158, RZ ;  /* 0x0000009e77047210 */ /* 0x000fca0007f1e0ff */
[----:B------:R1:W2:Y:S01]  /*2510*/  @!P1 LDG.E.U8 R140, desc[UR10][R8.64] ;  /* 0x0000000a088c9981 */ /* 0x0002a2000c1e1100 */
[----:B------:R-:W-:Y:S02]  /*2520*/  ISETP.GE.AND P1, PT, R108, UR12, PT ;  /* 0x0000000c6c007c0c */ /* 0x000fe4000bf26270 */
[----:B------:R-:W-:Y:S02]  /*2530*/  PRMT R142, RZ, 0x7610, R142 ;  /* 0x00007610ff8e7816 */ /* 0x000fe4000000008e */
[----:B------:R-:W-:Y:S02]  /*2540*/  LEA.HI.X.SX32 R5, R119, R160, 0x1, P0 ;  /* 0x000000a077057211 */ /* 0x000fe400000f0eff */
[----:B0-----:R-:W-:-:S07]  /*2550*/  IADD3 R6, P0, R118, R158, RZ ;  /* 0x0000009e76067210 */ /* 0x001fce0007f1e0ff */
[----:B------:R0:W2:Y:S01]  /*2560*/  @!P1 LDG.E.U8 R142, desc[UR10][R4.64] ;  /* 0x0000000a048e9981 */ /* 0x0000a2000c1e1100 */
[----:B------:R-:W-:Y:S02]  /*2570*/  ISETP.GE.AND P1, PT, R109, UR12, PT ;  /* 0x0000000c6d007c0c */ /* 0x000fe4000bf26270 */
[----:B------:R-:W-:Y:S02]  /*2580*/  PRMT R144, RZ, 0x7610, R144 ;  /* 0x00007610ff907816 */ /* 0x000fe40000000090 */
[----:B------:R-:W-:Y:S02]  /*2590*/  LEA.HI.X.SX32 R7, R118, R160, 0x1, P0 ;  /* 0x000000a076077211 */ /* 0x000fe400000f0eff */
[----:B------:R-:W-:-:S07]  /*25a0*/  IADD3 R94, P0, R117, R158, RZ ;  /* 0x0000009e755e7210 */ /* 0x000fce0007f1e0ff */
[----:B------:R0:W2:Y:S01]  /*25b0*/  @!P1 LDG.E.U8 R144, desc[UR10][R6.64] ;  /* 0x0000000a06909981 */ /* 0x0000a2000c1e1100 */
[----:B------:R-:W-:Y:S02]  /*25c0*/  ISETP.GE.AND P1, PT, R110, UR12, PT ;  /* 0x0000000c6e007c0c */ /* 0x000fe4000bf26270 */
[----:B------:R-:W-:Y:S02]  /*25d0*/  PRMT R146, RZ, 0x7610, R146 ;  /* 0x00007610ff927816 */ /* 0x000fe40000000092 */
[----:B------:R-:W-:-:S09]  /*25e0*/  LEA.HI.X.SX32 R95, R117, R160, 0x1, P0 ;  /* 0x000000a0755f7211 */ /* 0x000fd200000f0eff */
[----:B------:R-:W2:Y:S01]  /*25f0*/  @!P1 LDG.E.U8 R146, desc[UR10][R94.64] ;  /* 0x0000000a5e929981 */ /* 0x000ea2000c1e1100 */
[----:B------:R-:W-:Y:S01]  /*2600*/  BAR.SYNC.DEFER_BLOCKING 0x0 ;  /* 0x0000000000007b1d */ /* 0x000fe20000010000 */
[----:B-1----:R-:W-:Y:S02]  /*2610*/  IADD3 R8, P1, R111, R11, RZ ;  /* 0x0000000b6f087210 */ /* 0x002fe40007f3e0ff */
[----:B------:R-:W-:-:S03]  /*2620*/  ISETP.GE.AND P0, PT, R162, UR12, PT ;  /* 0x0000000ca2007c0c */ /* 0x000fc6000bf06270 */
[----:B------:R-:W-:Y:S01]  /*2630*/  IMAD.X R9, R150, 0x1, R19, P1 ;  /* 0x0000000196097824 */ /* 0x000fe200008e0613 */
[----:B0-----:R-:W-:Y:S02]  /*2640*/  IADD3 R4, P1, R111, R12, RZ ;  /* 0x0000000c6f047210 */ /* 0x001fe40007f3e0ff */
[----:B------:R-:W-:-:S03]  /*2650*/  PRMT R165, RZ, 0x7610, R165 ;  /* 0x00007610ffa57816 */ /* 0x000fc600000000a5 */
[----:B------:R-:W-:Y:S01]  /*2660*/  IMAD.X R5, R150, 0x1, R21, P1 ;  /* 0x0000000196057824 */ /* 0x000fe200008e0615 */
[----:B------:R-:W-:Y:S02]  /*2670*/  IADD3 R6, P1, R111, R13, RZ ;  /* 0x0000000d6f067210 */ /* 0x000fe40007f3e0ff */
[----:B------:R-:W-:-:S03]  /*2680*/  PRMT R163, RZ, 0x7610, R163 ;  /* 0x00007610ffa37816 */ /* 0x000fc600000000a3 */
[----:B------:R-:W-:Y:S01]  /*2690*/  IMAD.X R7, R150, 0x1, R23, P1 ;  /* 0x0000000196077824 */ /* 0x000fe200008e0617 */
[----:B------:R0:W2:Y:S01]  /*26a0*/  @!P0 LDG.E.U8 R165, desc[UR10][R8.64] ;  /* 0x0000000a08a58981 */ /* 0x0000a2000c1e1100 */
[----:B------:R-:W-:-:S03]  /*26b0*/  PRMT R161, RZ, 0x7610, R161 ;  /* 0x00007610ffa17816 */ /* 0x000fc600000000a1 */
[----:B------:R1:W2:Y:S01]  /*26c0*/  @!P0 LDG.E.U8 R163, desc[UR10][R4.64] ;  /* 0x0000000a04a38981 */ /* 0x0002a2000c1e1100 */
[----:B------:R-:W-:-:S03]  /*26d0*/  PRMT R159, RZ, 0x7610, R159 ;  /* 0x00007610ff9f7816 */ /* 0x000fc6000000009f */
[----:B------:R1:W2:Y:S01]  /*26e0*/  @!P0 LDG.E.U8 R161, desc[UR10][R6.64] ;  /* 0x0000000a06a18981 */ /* 0x0002a2000c1e1100 */
[----:B0-----:R-:W-:-:S05]  /*26f0*/  IADD3 R8, P1, R111, R14, RZ ;  /* 0x0000000e6f087210 */ /* 0x001fca0007f3e0ff */
[C---:B------:R-:W-:Y:S01]  /*2700*/  IMAD.X R9, R150.reuse, 0x1, R89, P1 ;  /* 0x0000000196097824 */ /* 0x040fe200008e0659 */
[C---:B-1----:R-:W-:Y:S02]  /*2710*/  IADD3 R4, P1, R111.reuse, R15, RZ ;  /* 0x0000000f6f047210 */ /* 0x042fe40007f3e0ff */
[----:B------:R-:W-:Y:S02]  /*2720*/  PRMT R157, RZ, 0x7610, R157 ;  /* 0x00007610ff9d7816 */ /* 0x000fe4000000009d */
[----:B------:R0:W2:Y:S01]  /*2730*/  @!P0 LDG.E.U8 R159, desc[UR10][R8.64] ;  /* 0x0000000a089f8981 */ /* 0x0000a2000c1e1100 */
[C---:B------:R-:W-:Y:S01]  /*2740*/  IMAD.X R5, R150.reuse, 0x1, R91, P1 ;  /* 0x0000000196057824 */ /* 0x040fe200008e065b */
[C---:B------:R-:W-:Y:S02]  /*2750*/  IADD3 R6, P1, R111.reuse, R16, RZ ;  /* 0x000000106f067210 */ /* 0x040fe40007f3e0ff */
[----:B------:R-:W-:Y:S02]  /*2760*/  PRMT R155, RZ, 0x7610, R155 ;  /* 0x00007610ff9b7816 */ /* 0x000fe4000000009b */
[----:B------:R1:W2:Y:S01]  /*2770*/  @!P0 LDG.E.U8 R157, desc[UR10][R4.64] ;  /* 0x0000000a049d8981 */ /* 0x0002a2000c1e1100 */
[----:B------:R-:W-:Y:S01]  /*2780*/  IMAD.X R7, R150, 0x1, R93, P1 ;  /* 0x0000000196077824 */ /* 0x000fe200008e065d */
[----:B0-----:R-:W-:-:S04]  /*2790*/  IADD3 R8, P1, R111, R18, RZ ;  /* 0x000000126f087210 */ /* 0x001fc80007f3e0ff */
[----:B------:R0:W2:Y:S01]  /*27a0*/  @!P0 LDG.E.U8 R155, desc[UR10][R6.64] ;  /* 0x0000000a069b8981 */ /* 0x0000a2000c1e1100 */
[----:B------:R-:W-:Y:S01]  /*27b0*/  IMAD.X R9, R150, 0x1, R183, P1 ;  /* 0x0000000196097824 */ /* 0x000fe200008e06b7 */
[----:B-1----:R-:W-:Y:S02]  /*27c0*/  IADD3 R4, P1, R111, R20, RZ ;  /* 0x000000146f047210 */ /* 0x002fe40007f3e0ff */
[----:B------:R-:W-:-:S03]  /*27d0*/  PRMT R153, RZ, 0x7610, R153 ;  /* 0x00007610ff997816 */ /* 0x000fc60000000099 */
[C---:B------:R-:W-:Y:S01]  /*27e0*/  IMAD.X R5, R150.reuse, 0x1, R181, P1 ;  /* 0x0000000196057824 */ /* 0x040fe200008e06b5 */
[----:B0-----:R-:W-:Y:S02]  /*27f0*/  IADD3 R6, P1, R111, R22, RZ ;  /* 0x000000166f067210 */ /* 0x001fe40007f3e0ff */
[----:B------:R0:W2:Y:S01]  /*2800*/  @!P0 LDG.E.U8 R153, desc[UR10][R8.64] ;  /* 0x0000000a08998981 */ /* 0x0000a2000c1e1100 */
[----:B------:R-:W-:Y:S02]  /*2810*/  PRMT R151, RZ, 0x7610, R151 ;  /* 0x00007610ff977816 */ /* 0x000fe40000000097 */
[----:B------:R-:W-:Y:S01]  /*2820*/  IMAD.X R7, R150, 0x1, R179, P1 ;  /* 0x0000000196077824 */ /* 0x000fe200008e06b3 */
[----:B------:R-:W-:-:S03]  /*2830*/  PRMT R149, RZ, 0x7610, R149 ;  /* 0x00007610ff957816 */ /* 0x000fc60000000095 */
[----:B------:R1:W2:Y:S01]  /*2840*/  @!P0 LDG.E.U8 R151, desc[UR10][R4.64] ;  /* 0x0000000a04978981 */ /* 0x0002a2000c1e1100 */
[----:B0-----:R-:W-:-:S03]  /*2850*/  IADD3 R8, P1, R111, R88, RZ ;  /* 0x000000586f087210 */ /* 0x001fc60007f3e0ff */
[----:B------:R0:W2:Y:S02]  /*2860*/  @!P0 LDG.E.U8 R149, desc[UR10][R6.64] ;  /* 0x0000000a06958981 */ /* 0x0000a4000c1e1100 */
[----:B------:R-:W-:Y:S01]  /*2870*/  IMAD.X R9, R150, 0x1, R177, P1 ;  /* 0x0000000196097824 */ /* 0x000fe200008e06b1 */
[----:B-1----:R-:W-:-:S05]  /*2880*/  IADD3 R4, P1, R111, R90, RZ ;  /* 0x0000005a6f047210 */ /* 0x002fca0007f3e0ff */
[----:B------:R-:W-:Y:S01]  /*2890*/  IMAD.X R5, R150, 0x1, R175, P1 ;  /* 0x0000000196057824 */ /* 0x000fe200008e06af */
[----:B0-----:R-:W-:-:S05]  /*28a0*/  IADD3 R6, P1, R111, R92, RZ ;  /* 0x0000005c6f067210 */ /* 0x001fca0007f3e0ff */
[----:B------:R-:W-:Y:S01]  /*28b0*/  IMAD.X R7, R150, 0x1, R173, P1 ;  /* 0x0000000196077824 */ /* 0x000fe200008e06ad */
[----:B------:R-:W-:Y:S01]  /*28c0*/  PRMT R95, RZ, 0x7610, R95 ;  /* 0x00007610ff5f7816 */ /* 0x000fe2000000005f */
[----:B---3--:R-:W-:Y:S04]  /*28d0*/  STS.U8 [R114+UR8+0x2], R135 ;  /* 0x0000028772007988 */ /* 0x008fe80008000008 */
[----:B----4-:R-:W-:Y:S04]  /*28e0*/  STS.U8 [R114+UR8+0x4], R137 ;  /* 0x0000048972007988 */ /* 0x010fe80008000008 */
[----:B-----5:R0:W-:Y:S04]  /*28f0*/  STS.U8 [R114+UR8+0x8], R141 ;  /* 0x0000088d72007988 */ /* 0x0201e80008000008 */
[----:B--2---:R1:W-:Y:S01]  /*2900*/  STS.U8 [R114+UR8+0x6], R139 ;  /* 0x0000068b72007988 */ /* 0x0043e20008000008 */
[----:B0-----:R-:W-:-:S02]  /*2910*/  PRMT R141, RZ, 0x7610, R141 ;  /* 0x00007610ff8d7816 */ /* 0x001fc4000000008d */
[----:B-1----:R-:W-:-:S04]  /*2920*/  PRMT R139, RZ, 0x7610, R139 ;  /* 0x00007610ff8b7816 */ /* 0x002fc8000000008b */
[----:B------:R0:W2:Y:S01]  /*2930*/  @!P0 LDG.E.U8 R141, desc[UR10][R8.64] ;  /* 0x0000000a088d8981 */ /* 0x0000a2000c1e1100 */
[----:B------:R-:W-:-:S03]  /*2940*/  PRMT R137, RZ, 0x7610, R137 ;  /* 0x00007610ff897816 */ /* 0x000fc60000000089 */
[----:B------:R1:W3:Y:S01]  /*2950*/  @!P0 LDG.E.U8 R139, desc[UR10][R4.64] ;  /* 0x0000000a048b8981 */ /* 0x0002e2000c1e1100 */
[----:B------:R-:W-:-:S03]  /*2960*/  PRMT R135, RZ, 0x7610, R135 ;  /* 0x00007610ff877816 */ /* 0x000fc60000000087 */
[----:B------:R4:W5:Y:S01]  /*2970*/  @!P0 LDG.E.U8 R137, desc[UR10][R6.64] ;  /* 0x0000000a06898981 */ /* 0x000962000c1e1100 */
[----:B0-----:R-:W-:-:S05]  /*2980*/  IADD3 R8, P1, R111, R156, RZ ;  /* 0x0000009c6f087210 */ /* 0x001fca0007f3e0ff */
[----:B------:R-:W-:Y:S01]  /*2990*/  IMAD.X R9, R150, 0x1, R171, P1 ;  /* 0x0000000196097824 */ /* 0x000fe200008e06ab */
[----:B-1----:R-:W-:-:S04]  /*29a0*/  IADD3 R4, P1, R111, R154, RZ ;  /* 0x0000009a6f047210 */ /* 0x002fc80007f3e0ff */
[----:B------:R0:W5:Y:S01]  /*29b0*/  @!P0 LDG.E.U8 R135, desc[UR10][R8.64] ;  /* 0x0000000a08878981 */ /* 0x000162000c1e1100 */
[----:B------:R-:W-:Y:S01]  /*29c0*/  IMAD.X R5, R150, 0x1, R169, P1 ;  /* 0x0000000196057824 */ /* 0x000fe200008e06a9 */
[----:B----4-:R-:W-:-:S05]  /*29d0*/  IADD3 R6, P1, R111, R152, RZ ;  /* 0x000000986f067210 */ /* 0x010fca0007f3e0ff */
[C---:B------:R-:W-:Y:S01]  /*29e0*/  IMAD.X R7, R150.reuse, 0x1, R167, P1 ;  /* 0x0000000196077824 */ /* 0x040fe200008e06a7 */
[----:B0-----:R-:W-:Y:S01]  /*29f0*/  IADD3 R8, P1, R111, R10, RZ ;  /* 0x0000000a6f087210 */ /* 0x001fe20007f3e0ff */
[----:B------:R0:W-:Y:S04]  /*2a00*/  STS.U8 [R114+UR8], R133 ;  /* 0x0000008572007988 */ /* 0x0001e80008000008 */
[----:B------:R1:W-:Y:S01]  /*2a10*/  STS.U8 [R114+UR8+0xa], R143 ;  /* 0x00000a8f72007988 */ /* 0x0003e20008000008 */
[----:B------:R-:W-:-:S03]  /*2a20*/  IMAD.X R9, R150, 0x1, R17, P1 ;  /* 0x0000000196097824 */ /* 0x000fc600008e0611 */
[----:B------:R-:W4:Y:S01]  /*2a30*/  @!P0 LDG.E.U8 R95, desc[UR10][R6.64] ;  /* 0x0000000a065f8981 */ /* 0x000f22000c1e1100 */
[----:B0-----:R-:W-:Y:S02]  /*2a40*/  PRMT R133, RZ, 0x7610, R133 ;  /* 0x00007610ff857816 */ /* 0x001fe40000000085 */
[----:B-1----:R-:W-:-:S04]  /*2a50*/  PRMT R143, RZ, 0x7610, R143 ;  /* 0x00007610ff8f7816 */ /* 0x002fc8000000008f */
[----:B------:R-:W4:Y:S04]  /*2a60*/  @!P0 LDG.E.U8 R133, desc[UR10][R4.64] ;  /* 0x0000000a04858981 */ /* 0x000f28000c1e1100 */
[----:B------:R-:W4:Y:S04]  /*2a70*/  @!P0 LDG.E.U8 R143, desc[UR10][R8.64] ;  /* 0x0000000a088f8981 */ /* 0x000f28000c1e1100 */
[----:B------:R0:W-:Y:S04]  /*2a80*/  STS.U8 [R114+UR8+0xc], R145 ;  /* 0x00000c9172007988 */ /* 0x0001e80008000008 */
[----:B------:R0:W-:Y:S04]  /*2a90*/  STS.U8 [R114+UR8+0xe], R147 ;  /* 0x00000e9372007988 */ /* 0x0001e80008000008 */
[----:B------:R0:W-:Y:S04]  /*2aa0*/  STS.U8 [R115+UR8], R132 ;  /* 0x0000008473007988 */ /* 0x0001e80008000008 */
[----:B------:R0:W-:Y:S04]  /*2ab0*/  STS.U8 [R115+UR8+0x2], R134 ;  /* 0x0000028673007988 */ /* 0x0001e80008000008 */
        /* <DEDUP_REMOVED lines=14> */
[----:B------:R0:W-:Y:S01]  /*2ba0*/  STS.U8 [R116+UR8+0x1600], R149 ;  /* 0x0016009574007988 */ /* 0x0001e20008000008 */
[----:B------:R-:W-:-:S04]  /*2bb0*/  USHF.L.U32 UR4, UR13, 0x5, URZ ;  /* 0x000000050d047899 */ /* 0x000fc8000800063f */
[----:B------:R-:W-:-:S04]  /*2bc0*/  ULOP3.LUT UR4, UR4, 0x80, URZ, 0xc0, !UPT ;  /* 0x0000008004047892 */ /* 0x000fc8000f8ec03f */
[----:B------:R-:W-:-:S04]  /*2bd0*/  ULEA.HI UR4, UR8, UR4, URZ, 0x1c ;  /* 0x0000000408047291 */ /* 0x000fc8000f8fe03f */
[----:B------:R-:W-:Y:S01]  /*2be0*/  ULOP3.LUT UR4, UR4, 0x3fff, URZ, 0xc0, !UPT ;  /* 0x00003fff04047892 */ /* 0x000fe2000f8ec03f */
[----:B------:R-:W-:Y:S01]  /*2bf0*/  UMOV UR7, 0xc0000010 ;  /* 0xc000001000077882 */ /* 0x000fe20000000000 */
[----:B------:R-:W-:Y:S01]  /*2c00*/  UMOV UR5, 0xc0000010 ;  /* 0xc000001000057882 */ /* 0x000fe20000000000 */
[----:B--2---:R0:W-:Y:S04]  /*2c10*/  STS.U8 [R116+UR8+0x1500], R141 ;  /* 0x0015008d74007988 */ /* 0x0041e80008000008 */
[----:B---3--:R0:W-:Y:S04]  /*2c20*/  STS.U8 [R116+UR8+0x1400], R139 ;  /* 0x0014008b74007988 */ /* 0x0081e80008000008 */
[----:B-----5:R0:W-:Y:S04]  /*2c30*/  STS.U8 [R116+UR8+0x1300], R137 ;  /* 0x0013008974007988 */ /* 0x0201e80008000008 */
[----:B------:R0:W-:Y:S04]  /*2c40*/  STS.U8 [R116+UR8+0x1200], R135 ;  /* 0x0012008774007988 */ /* 0x0001e80008000008 */
[----:B----4-:R0:W-:Y:S04]  /*2c50*/  STS.U8 [R116+UR8+0x1000], R95 ;  /* 0x0010005f74007988 */ /* 0x0101e80008000008 */
[----:B------:R0:W-:Y:S04]  /*2c60*/  STS.U8 [R116+UR8+0x1100], R133 ;  /* 0x0011008574007988 */ /* 0x0001e80008000008 */
[----:B------:R0:W-:Y:S01]  /*2c70*/  STS.U8 [R116+UR8+0x1f00], R143 ;  /* 0x001f008f74007988 */ /* 0x0001e20008000008 */
[----:B------:R1:W-:Y:S06]  /*2c80*/  MEMBAR.ALL.CTA ;  /* 0x0000000000007992 */ /* 0x0003ec0000008000 */
[----:B-1----:R-:W1:Y:S02]  /*2c90*/  FENCE.VIEW.ASYNC.S ;  /* 0x00000000000073c6 */ /* 0x002e640000000000 */
[----:B-1----:R-:W-:Y:S06]  /*2ca0*/  BAR.SYNC.DEFER_BLOCKING 0x0 ;  /* 0x0000000000007b1d */ /* 0x002fec0000010000 */
[----:B------:R-:W-:-:S06]  /*2cb0*/  WARPGROUP.ARRIVE ;  /* 0x00000000000079c5 */ /* 0x000fcc0000000000 */
[----:B------:R-:W-:Y:S01]  /*2cc0*/  QGMMA.64x128x32.F32.E4M3.E4M3 R24, gdesc[UR4], R24, gsb0 ;  /* 0x01e00000041879f3 */ /* 0x000fe20008000818 */
[----:B------:R-:W-:Y:S01]  /*2cd0*/  IADD3 R13, P4, R13, UR14, RZ ;  /* 0x0000000e0d0d7c10 */ /* 0x000fe2000ff9e0ff */
[----:B------:R-:W-:-:S03]  /*2ce0*/  VIADD R112, R112, 0xffffffff ;  /* 0xffffffff70707836 */ /* 0x000fc60000000000 */
[----:B------:R-:W-:Y:S02]  /*2cf0*/  IADD3.X R23, R23, UR15, RZ, P4, !PT ;  /* 0x0000000f17177c10 */ /* 0x000fe4000a7fe4ff */
[----:B------:R-:W-:Y:S02]  /*2d00*/  IADD3 R88, P4, R88, UR14, RZ ;  /* 0x0000000e58587c10 */ /* 0x000fe4000ff9e0ff */
[----:B------:R-:W-:Y:S02]  /*2d10*/  IADD3 R10, P1, R10, UR14, RZ ;  /* 0x0000000e0a0a7c10 */ /* 0x000fe4000ff3e0ff */
[----:B------:R-:W-:Y:S02]  /*2d20*/  IADD3 R11, P2, R11, UR14, RZ ;  /* 0x0000000e0b0b7c10 */ /* 0x000fe4000ff5e0ff */
[----:B------:R-:W-:Y:S02]  /*2d30*/  IADD3.X R177, R177, UR15, RZ, P4, !PT ;  /* 0x0000000fb1b17c10 */ /* 0x000fe4000a7fe4ff */
[----:B------:R-:W-:-:S02]  /*2d40*/  ISETP.NE.U32.AND P4, PT, R112, RZ, PT ;  /* 0x000000ff7000720c */ /* 0x000fc40003f85070 */
[----:B------:R-:W-:Y:S02]  /*2d50*/  IADD3 R12, P3, R12, UR14, RZ ;  /* 0x0000000e0c0c7c10 */ /* 0x000fe4000ff7e0ff */
[----:B------:R-:W-:Y:S02]  /*2d60*/  IADD3.X R17, R17, UR15, RZ, P1, !PT ;  /* 0x0000000f11117c10 */ /* 0x000fe40008ffe4ff */
[----:B------:R-:W-:Y:S02]  /*2d70*/  IADD3.X R19, R19, UR15, RZ, P2, !PT ;  /* 0x0000000f13137c10 */ /* 0x000fe400097fe4ff */
[----:B------:R-:W-:Y:S02]  /*2d80*/  IADD3 R14, P5, R14, UR14, RZ ;  /* 0x0000000e0e0e7c10 */ /* 0x000fe4000ffbe0ff */
[----:B------:R-:W-:Y:S02]  /*2d90*/  IADD3 R15, P6, R15, UR14, RZ ;  /* 0x0000000e0f0f7c10 */ /* 0x000fe4000ffde0ff */
[----:B------:R-:W-:-:S02]  /*2da0*/  IADD3 R16, P0, R16, UR14, RZ ;  /* 0x0000000e10107c10 */ /* 0x000fc4000ff1e0ff */
[----:B------:R-:W-:Y:S02]  /*2db0*/  IADD3 R18, P1, R18, UR14, RZ ;  /* 0x0000000e12127c10 */ /* 0x000fe4000ff3e0ff */
[----:B------:R-:W-:Y:S02]  /*2dc0*/  IADD3 R20, P2, R20, UR14, RZ ;  /* 0x0000000e14147c10 */ /* 0x000fe4000ff5e0ff */
[----:B------:R-:W-:Y:S02]  /*2dd0*/  IADD3.X R21, R21, UR15, RZ, P3, !PT ;  /* 0x0000000f15157c10 */ /* 0x000fe40009ffe4ff */
[----:B------:R-:W-:Y:S02]  /*2de0*/  IADD3 R22, P3, R22, UR14, RZ ;  /* 0x0000000e16167c10 */ /* 0x000fe4000ff7e0ff */
[----:B------:R-:W-:Y:S02]  /*2df0*/  IADD3.X R89, R89, UR15, RZ, P5, !PT ;  /* 0x0000000f59597c10 */ /* 0x000fe4000affe4ff */
[----:B------:R-:W-:-:S02]  /*2e00*/  IADD3.X R91, R91, UR15, RZ, P6, !PT ;  /* 0x0000000f5b5b7c10 */ /* 0x000fc4000b7fe4ff */
[----:B------:R-:W-:Y:S02]  /*2e10*/  IADD3.X R93, R93, UR15, RZ, P0, !PT ;  /* 0x0000000f5d5d7c10 */ /* 0x000fe400087fe4ff */
[----:B------:R-:W-:Y:S02]  /*2e20*/  IADD3.X R183, R183, UR15, RZ, P1, !PT ;  /* 0x0000000fb7b77c10 */ /* 0x000fe40008ffe4ff */
[----:B------:R-:W-:Y:S02]  /*2e30*/  IADD3.X R181, R181, UR15, RZ, P2, !PT ;  /* 0x0000000fb5b57c10 */ /* 0x000fe400097fe4ff */
[----:B------:R-:W-:Y:S02]  /*2e40*/  IADD3 R90, P5, R90, UR14, RZ ;  /* 0x0000000e5a5a7c10 */ /* 0x000fe4000ffbe0ff */
[----:B------:R-:W-:Y:S02]  /*2e50*/  IADD3 R92, P6, R92, UR14, RZ ;  /* 0x0000000e5c5c7c10 */ /* 0x000fe4000ffde0ff */
[----:B------:R-:W-:-:S02]  /*2e60*/  IADD3 R156, P0, R156, UR14, RZ ;  /* 0x0000000e9c9c7c10 */ /* 0x000fc4000ff1e0ff */
[----:B------:R-:W-:Y:S02]  /*2e70*/  IADD3 R154, P1, R154, UR14, RZ ;  /* 0x0000000e9a9a7c10 */ /* 0x000fe4000ff3e0ff */
[----:B------:R-:W-:Y:S02]  /*2e80*/  IADD3 R152, P2, R152, UR14, RZ ;  /* 0x0000000e98987c10 */ /* 0x000fe4000ff5e0ff */
[----:B------:R-:W-:Y:S01]  /*2e90*/  IADD3.X R179, R179, UR15, RZ, P3, !PT ;  /* 0x0000000fb3b37c10 */ /* 0x000fe20009ffe4ff */
[----:B------:R-:W-:Y:S01]  /*2ea0*/  UIADD3 UR12, UR12, -0x20, URZ ;  /* 0xffffffe00c0c7890 */ /* 0x000fe2000fffe03f */
[----:B------:R-:W-:Y:S02]  /*2eb0*/  IADD3 R158, P3, R148, R158, RZ ;  /* 0x0000009e949e7210 */ /* 0x000fe40007f7e0ff */
[----:B------:R-:W-:Y:S02]  /*2ec0*/  IADD3.X R175, R175, UR15, RZ, P5, !PT ;  /* 0x0000000fafaf7c10 */ /* 0x000fe4000affe4ff */
[----:B------:R-:W-:-:S02]  /*2ed0*/  IADD3.X R173, R173, UR15, RZ, P6, !PT ;  /* 0x0000000fadad7c10 */ /* 0x000fc4000b7fe4ff */
[----:B------:R-:W-:Y:S02]  /*2ee0*/  IADD3.X R171, R171, UR15, RZ, P0, !PT ;  /* 0x0000000fabab7c10 */ /* 0x000fe400087fe4ff */
[----:B------:R-:W-:Y:S02]  /*2ef0*/  IADD3.X R169, R169, UR15, RZ, P1, !PT ;  /* 0x0000000fa9a97c10 */ /* 0x000fe40008ffe4ff */
[----:B------:R-:W-:Y:S02]  /*2f00*/  IADD3.X R167, R167, UR15, RZ, P2, !PT ;  /* 0x0000000fa7a77c10 */ /* 0x000fe400097fe4ff */
[----:B------:R-:W-:Y:S01]  /*2f10*/  LEA.HI.X.SX32 R160, R148, R160, 0x1, P3 ;  /* 0x000000a094a07211 */ /* 0x000fe200018f0eff */
[----:B------:R-:W-:Y:S02]  /*2f20*/  WARPGROUP.DEPBAR.LE gsb0, 0x0 ;  /* 0x00008000000079c5 */ /* 0x000fe40000010000 */
[----:B0-----:R-:W-:Y:S05]  /*2f30*/  @P4 BRA `(.L_x_1) ;  /* 0xfffffff000704947 */ /* 0x001fea000383ffff */
.L_x_0:
[----:B------:R-:W-:Y:S01]  /*2f40*/  IMAD.SHL.U32 R4, R3, 0x100, RZ ;  /* 0x0000010003047824 */ /* 0x000fe200078e00ff */
[----:B------:R-:W-:Y:S01]  /*2f50*/  F2FP.SATFINITE.E4M3.F32.PACK_AB_MERGE_C R24, R25, R24, RZ ;  /* 0x000000181918723e */ /* 0x000fe200048070ff */
[----:B------:R-:W-:Y:S01]  /*2f60*/  IMAD.SHL.U32 R21, R3, 0x10, RZ ;  /* 0x0000001003157824 */ /* 0x000fe200078e00ff */
[----:B------:R-:W-:Y:S01]  /*2f70*/  F2FP.SATFINITE.E4M3.F32.PACK_AB_MERGE_C R26, R27, R26, RZ ;  /* 0x0000001a1b1a723e */ /* 0x000fe200048070ff */
[----:B------:R-:W-:Y:S01]  /*2f80*/  IMAD.SHL.U32 R3, R3, 0x8, RZ ;  /* 0x0000000803037824 */ /* 0x000fe200078e00ff */
[----:B------:R-:W-:Y:S01]  /*2f90*/  LOP3.LUT R5, R4, 0x800, RZ, 0xc0, !PT ;  /* 0x0000080004057812 */ /* 0x000fe200078ec0ff */
[----:B------:R-:W-:Y:S01]  /*2fa0*/  ULDC.64 UR4, c[0x0][0x228] ;  /* 0x00008a0000047ab9 */ /* 0x000fe20000000a00 */
[----:B------:R-:W-:Y:S01]  /*2fb0*/  LOP3.LUT R4, R21, 0x70, RZ, 0xc0, !PT ;  /* 0x0000007015047812 */ /* 0x000fe200078ec0ff */
[----:B------:R-:W-:Y:S01]  /*2fc0*/  ULDC.64 UR6, c[0x0][0x220] ;  /* 0x0000880000067ab9 */ /* 0x000fe20000000a00 */
[----:B------:R-:W-:Y:S02]  /*2fd0*/  F2FP.SATFINITE.E4M3.F32.PACK_AB_MERGE_C R28, R29, R28, RZ ;  /* 0x0000001c1d1c723e */ /* 0x000fe400048070ff */
[----:B------:R-:W-:Y:S01]  /*2fe0*/  IADD3 R4, R5, UR8, R4 ;  /* 0x0000000805047c10 */ /* 0x000fe2000fffe004 */
[----:B------:R-:W-:Y:S01]  /*2ff0*/  IMAD.U32 R5, RZ, RZ, UR9 ;  /* 0x00000009ff057e24 */ /* 0x000fe2000f8e00ff */
[----:B------:R-:W-:-:S02]  /*3000*/  F2FP.SATFINITE.E4M3.F32.PACK_AB_MERGE_C R30, R31, R30, RZ ;  /* 0x0000001e1f1e723e */ /* 0x000fc400048070ff */
[----:B------:R-:W-:Y:S02]  /*3010*/  F2FP.SATFINITE.E4M3.F32.PACK_AB_MERGE_C R32, R33, R32, RZ ;  /* 0x000000202120723e */ /* 0x000fe400048070ff */
[----:B------:R-:W-:Y:S02]  /*3020*/  F2FP.SATFINITE.E4M3.F32.PACK_AB_MERGE_C R34, R35, R34, RZ ;  /* 0x000000222322723e */ /* 0x000fe400048070ff */
[----:B------:R-:W-:Y:S02]  /*3030*/  F2FP.SATFINITE.E4M3.F32.PACK_AB_MERGE_C R40, R41, R40, RZ ;  /* 0x000000282928723e */ /* 0x000fe400048070ff */
[----:B------:R-:W-:Y:S02]  /*3040*/  F2FP.SATFINITE.E4M3.F32.PACK_AB_MERGE_C R44, R45, R44, RZ ;  /* 0x0000002c2d2c723e */ /* 0x000fe400048070ff */
[----:B------:R-:W-:Y:S02]  /*3050*/  F2FP.SATFINITE.E4M3.F32.PACK_AB_MERGE_C R48, R49, R48, RZ ;  /* 0x000000303130723e */ /* 0x000fe400048070ff */
[----:B------:R-:W-:-:S02]  /*3060*/  LOP3.LUT R3, R3, 0x780, RZ, 0xc0, !PT ;  /* 0x0000078003037812 */ /* 0x000fc400078ec0ff */
[----:B------:R-:W-:Y:S01]  /*3070*/  ISETP.GE.AND P0, PT, R2, UR4, PT ;  /* 0x0000000402007c0c */ /* 0x000fe2000bf06270 */
[----:B------:R-:W-:Y:S01]  /*3080*/  ULDC UR4, c[0x0][0x244] ;  /* 0x0000910000047ab9 */ /* 0x000fe20000000800 */
[----:B------:R-:W-:Y:S01]  /*3090*/  LOP3.LUT R6, R5, 0x7c, R0, 0xfe, !PT ;  /* 0x0000007c05067812 */ /* 0x000fe200078efe00 */
[----:B------:R-:W-:Y:S01]  /*30a0*/  IMAD.IADD R22, R3, 0x1, R4 ;  /* 0x0000000103167824 */ /* 0x000fe200078e0204 */
[----:B------:R-:W-:Y:S02]  /*30b0*/  LOP3.LUT R7, R5, 0x20, R0, 0xfe, !PT ;  /* 0x0000002005077812 */ /* 0x000fe400078efe00 */
[----:B------:R-:W-:Y:S02]  /*30c0*/  F2FP.SATFINITE.E4M3.F32.PACK_AB_MERGE_C R42, R43, R42, RZ ;  /* 0x0000002a2b2a723e */ /* 0x000fe400048070ff */
[----:B------:R-:W-:Y:S02]  /*30d0*/  LOP3.LUT R24, R24, 0xffff, RZ, 0xc0, !PT ;  /* 0x0000ffff18187812 */ /* 0x000fe400078ec0ff */
[----:B------:R-:W-:-:S02]  /*30e0*/  LOP3.LUT R26, R26, 0xffff, RZ, 0xc0, !PT ;  /* 0x0000ffff1a1a7812 */ /* 0x000fc400078ec0ff */
[----:B------:R-:W-:Y:S02]  /*30f0*/  LOP3.LUT R17, R28, 0xffff, RZ, 0xc0, !PT ;  /* 0x0000ffff1c117812 */ /* 0x000fe400078ec0ff */
[----:B------:R-:W-:Y:S02]  /*3100*/  LOP3.LUT R23, R30, 0xffff, RZ, 0xc0, !PT ;  /* 0x0000ffff1e177812 */ /* 0x000fe400078ec0ff */
[----:B------:R-:W-:Y:S02]  /*3110*/  LOP3.LUT R25, R32, 0xffff, RZ, 0xc0, !PT ;  /* 0x0000ffff20197812 */ /* 0x000fe400078ec0ff */
[----:B------:R-:W-:Y:S02]  /*3120*/  LOP3.LUT R31, R34, 0xffff, RZ, 0xc0, !PT ;  /* 0x0000ffff221f7812 */ /* 0x000fe400078ec0ff */
[----:B------:R-:W-:Y:S02]  /*3130*/  F2FP.SATFINITE.E4M3.F32.PACK_AB_MERGE_C R56, R57, R56, RZ ;  /* 0x000000383938723e */ /* 0x000fe400048070ff */
[----:B------:R-:W-:-:S02]  /*3140*/  F2FP.SATFINITE.E4M3.F32.PACK_AB_MERGE_C R58, R59, R58, RZ ;  /* 0x0000003a3b3a723e */ /* 0x000fc400048070ff */
[----:B------:R-:W-:Y:S02]  /*3150*/  F2FP.SATFINITE.E4M3.F32.PACK_AB_MERGE_C R60, R61, R60, RZ ;  /* 0x0000003c3d3c723e */ /* 0x000fe400048070ff */
[----:B------:R-:W-:Y:S02]  /*3160*/  F2FP.SATFINITE.E4M3.F32.PACK_AB_MERGE_C R62, R63, R62, RZ ;  /* 0x0000003e3f3e723e */ /* 0x000fe400048070ff */
[----:B------:R-:W-:Y:S02]  /*3170*/  F2FP.SATFINITE.E4M3.F32.PACK_AB_MERGE_C R64, R65, R64, RZ ;  /* 0x000000404140723e */ /* 0x000fe400048070ff */
[----:B------:R-:W-:Y:S02]  /*3180*/  F2FP.SATFINITE.E4M3.F32.PACK_AB_MERGE_C R66, R67, R66, RZ ;  /* 0x000000424342723e */ /* 0x000fe400048070ff */
[----:B------:R-:W-:Y:S02]  /*3190*/  LOP3.LUT R40, R40, 0xffff, RZ, 0xc0, !PT ;  /* 0x0000ffff28287812 */ /* 0x000fe400078ec0ff */
[----:B------:R-:W-:-:S02]  /*31a0*/  LOP3.LUT R35, R44, 0xffff, RZ, 0xc0, !PT ;  /* 0x0000ffff2c237812 */ /* 0x000fc400078ec0ff */
[----:B------:R-:W-:Y:S02]  /*31b0*/  LOP3.LUT R43, R48, 0xffff, RZ, 0xc0, !PT ;  /* 0x0000ffff302b7812 */ /* 0x000fe400078ec0ff */
[----:B------:R-:W-:Y:S02]  /*31c0*/  F2FP.SATFINITE.E4M3.F32.PACK_AB_MERGE_C R72, R73, R72, RZ ;  /* 0x000000484948723e */ /* 0x000fe400048070ff */
[----:B------:R-:W-:Y:S02]  /*31d0*/  F2FP.SATFINITE.E4M3.F32.PACK_AB_MERGE_C R76, R77, R76, RZ ;  /* 0x0000004c4d4c723e */ /* 0x000fe400048070ff */
[----:B------:R-:W-:Y:S02]  /*31e0*/  F2FP.SATFINITE.E4M3.F32.PACK_AB_MERGE_C R80, R81, R80, RZ ;  /* 0x000000505150723e */ /* 0x000fe400048070ff */
[----:B------:R-:W-:Y:S02]  /*31f0*/  ISETP.LT.AND P1, PT, R6, UR5, !P0 ;  /* 0x0000000506007c0c */ /* 0x000fe4000c721270 */
[----:B------:R-:W-:-:S02]  /*3200*/  ISETP.LT.AND P3, PT, R7, UR5, !P0 ;  /* 0x0000000507007c0c */ /* 0x000fc4000c761270 */
[----:B------:R-:W-:Y:S02]  /*3210*/  F2FP.SATFINITE.E4M3.F32.PACK_AB_MERGE_C R46, R47, R46, RZ ;  /* 0x0000002e2f2e723e */ /* 0x000fe400048070ff */
[----:B------:R-:W-:Y:S02]  /*3220*/  F2FP.SATFINITE.E4M3.F32.PACK_AB_MERGE_C R50, R51, R50, RZ ;  /* 0x000000323332723e */ /* 0x000fe400048070ff */
[----:B------:R-:W-:Y:S02]  /*3230*/  F2FP.SATFINITE.E4M3.F32.PACK_AB_MERGE_C R52, R53, R52, RZ ;  /* 0x000000343534723e */ /* 0x000fe400048070ff */
[--C-:B------:R-:W-:Y:S02]  /*3240*/  PRMT R4, R25, 0x3340, R0.reuse ;  /* 0x0000334019047816 */ /* 0x100fe40000000000 */
[----:B------:R-:W-:Y:S02]  /*3250*/  PRMT R7, R31, 0x3340, R0 ;  /* 0x000033401f077816 */ /* 0x000fe40000000000 */
[----:B------:R-:W-:-:S02]  /*3260*/  PRMT R3, R24, 0x3340, R17 ;  /* 0x0000334018037816 */ /* 0x000fc40000000011 */
[----:B------:R-:W-:Y:S02]  /*3270*/  PRMT R6, R26, 0x3340, R23 ;  /* 0x000033401a067816 */ /* 0x000fe40000000017 */
[----:B------:R-:W-:Y:S02]  /*3280*/  F2FP.SATFINITE.E4M3.F32.PACK_AB_MERGE_C R54, R55, R54, RZ ;  /* 0x000000363736723e */ /* 0x000fe400048070ff */
[----:B------:R-:W-:Y:S02]  /*3290*/  PRMT R9, R43, 0x3340, R0 ;  /* 0x000033402b097816 */ /* 0x000fe40000000000 */
[----:B------:R-:W-:Y:S02]  /*32a0*/  PRMT R8, R40, 0x3340, R35 ;  /* 0x0000334028087816 */ /* 0x000fe40000000023 */
[----:B------:R-:W-:Y:S02]  /*32b0*/  LOP3.LUT R56, R56, 0xffff, RZ, 0xc0, !PT ;  /* 0x0000ffff38387812 */ /* 0x000fe400078ec0ff */
[----:B------:R-:W-:-:S02]  /*32c0*/  LOP3.LUT R58, R58, 0xffff, RZ, 0xc0, !PT ;  /* 0x0000ffff3a3a7812 */ /* 0x000fc400078ec0ff */
[----:B------:R-:W-:Y:S02]  /*32d0*/  LOP3.LUT R47, R60, 0xffff, RZ, 0xc0, !PT ;  /* 0x0000ffff3c2f7812 */ /* 0x000fe400078ec0ff */
[----:B------:R-:W-:Y:S02]  /*32e0*/  LOP3.LUT R49, R62, 0xffff, RZ, 0xc0, !PT ;  /* 0x0000ffff3e317812 */ /* 0x000fe400078ec0ff */
[----:B------:R-:W-:Y:S02]  /*32f0*/  LOP3.LUT R51, R64, 0xffff, RZ, 0xc0, !PT ;  /* 0x0000ffff40337812 */ /* 0x000fe400078ec0ff */
[----:B------:R-:W-:Y:S02]  /*3300*/  LOP3.LUT R53, R66, 0xffff, RZ, 0xc0, !PT ;  /* 0x0000ffff42357812 */ /* 0x000fe400078ec0ff */
[----:B------:R-:W-:Y:S02]  /*3310*/  LOP3.LUT R72, R72, 0xffff, RZ, 0xc0, !PT ;  /* 0x0000ffff48487812 */ /* 0x000fe400078ec0ff */
[----:B------:R-:W-:-:S02]  /*3320*/  LOP3.LUT R55, R76, 0xffff, RZ, 0xc0, !PT ;  /* 0x0000ffff4c377812 */ /* 0x000fc400078ec0ff */
[----:B------:R-:W-:Y:S02]  /*3330*/  LOP3.LUT R59, R80, 0xffff, RZ, 0xc0, !PT ;  /* 0x0000ffff503b7812 */ /* 0x000fe400078ec0ff */
[----:B------:R-:W-:Y:S02]  /*3340*/  PRMT R11, R3, 0x5410, R4 ;  /* 0x00005410030b7816 */ /* 0x000fe40000000004 */
[----:B------:R-:W-:Y:S02]  /*3350*/  PRMT R15, R6, 0x5410, R7 ;  /* 0x00005410060f7816 */ /* 0x000fe40000000007 */
[----:B------:R-:W-:Y:S02]  /*3360*/  PRMT R19, R8, 0x5410, R9 ;  /* 0x0000541008137816 */ /* 0x000fe40000000009 */
[--C-:B------:R-:W-:Y:S02]  /*3370*/  PRMT R4, R51, 0x3340, R0.reuse ;  /* 0x0000334033047816 */ /* 0x100fe40000000000 */
[----:B------:R-:W-:-:S02]  /*3380*/  PRMT R7, R53, 0x3340, R0 ;  /* 0x0000334035077816 */ /* 0x000fc40000000000 */
[----:B------:R-:W-:Y:S02]  /*3390*/  PRMT R3, R56, 0x3340, R47 ;  /* 0x0000334038037816 */ /* 0x000fe4000000002f */
[----:B------:R-:W-:Y:S02]  /*33a0*/  PRMT R6, R58, 0x3340, R49 ;  /* 0x000033403a067816 */ /* 0x000fe40000000031 */
[----:B------:R-:W-:Y:S02]  /*33b0*/  PRMT R9, R59, 0x3340, R0 ;  /* 0x000033403b097816 */ /* 0x000fe40000000000 */
[----:B------:R-:W-:Y:S02]  /*33c0*/  PRMT R8, R72, 0x3340, R55 ;  /* 0x0000334048087816 */ /* 0x000fe40000000037 */
[----:B------:R-:W-:Y:S02]  /*33d0*/  LOP3.LUT R42, R42, 0xffff, RZ, 0xc0, !PT ;  /* 0x0000ffff2a2a7812 */ /* 0x000fe400078ec0ff */
[----:B------:R-:W-:-:S02]  /*33e0*/  LOP3.LUT R41, R46, 0xffff, RZ, 0xc0, !PT ;  /* 0x0000ffff2e297812 */ /* 0x000fc400078ec0ff */
[----:B------:R-:W-:Y:S02]  /*33f0*/  LOP3.LUT R45, R50, 0xffff, RZ, 0xc0, !PT ;  /* 0x0000ffff322d7812 */ /* 0x000fe400078ec0ff */
[----:B------:R-:W-:Y:S02]  /*3400*/  F2FP.SATFINITE.E4M3.F32.PACK_AB_MERGE_C R36, R37, R36, RZ ;  /* 0x000000242524723e */ /* 0x000fe400048070ff */
[----:B------:R-:W-:Y:S02]  /*3410*/  F2FP.SATFINITE.E4M3.F32.PACK_AB_MERGE_C R74, R75, R74, RZ ;  /* 0x0000004a4b4a723e */ /* 0x000fe400048070ff */
[----:B------:R-:W-:Y:S02]  /*3420*/  F2FP.SATFINITE.E4M3.F32.PACK_AB_MERGE_C R78, R79, R78, RZ ;  /* 0x0000004e4f4e723e */ /* 0x000fe400048070ff */
[----:B------:R-:W-:Y:S02]  /*3430*/  F2FP.SATFINITE.E4M3.F32.PACK_AB_MERGE_C R82, R83, R82, RZ ;  /* 0x000000525352723e */ /* 0x000fe400048070ff */
[----:B------:R-:W-:-:S02]  /*3440*/  PRMT R29, R3, 0x5410, R4 ;  /* 0x00005410031d7816 */ /* 0x000fc40000000004 */
[----:B------:R-:W-:Y:S02]  /*3450*/  PRMT R33, R6, 0x5410, R7 ;  /* 0x0000541006217816 */ /* 0x000fe40000000007 */
[----:B------:R-:W-:Y:S02]  /*3460*/  PRMT R37, R8, 0x5410, R9 ;  /* 0x0000541008257816 */ /* 0x000fe40000000009 */
[----:B------:R-:W-:Y:S02]  /*3470*/  SHF.R.U32.HI R4, RZ, 0x8, R26 ;  /* 0x00000008ff047819 */ /* 0x000fe4000001161a */
[----:B------:R-:W-:Y:S02]  /*3480*/  SHF.R.U32.HI R7, RZ, 0x8, R23 ;  /* 0x00000008ff077819 */ /* 0x000fe40000011617 */
[----:B------:R-:W-:Y:S02]  /*3490*/  SHF.R.U32.HI R9, RZ, 0x8, R31 ;  /* 0x00000008ff097819 */ /* 0x000fe4000001161f */
[----:B------:R-:W-:-:S02]  /*34a0*/  PRMT R13, R45, 0x3340, R0 ;  /* 0x000033402d0d7816 */ /* 0x000fc40000000000 */
[----:B------:R-:W-:Y:S02]  /*34b0*/  PRMT R10, R42, 0x3340, R41 ;  /* 0x000033402a0a7816 */ /* 0x000fe40000000029 */
[----:B------:R-:W-:Y:S02]  /*34c0*/  LOP3.LUT R74, R74, 0xffff, RZ, 0xc0, !PT ;  /* 0x0000ffff4a4a7812 */ /* 0x000fe400078ec0ff */
[----:B------:R-:W-:Y:S02]  /*34d0*/  LOP3.LUT R57, R78, 0xffff, RZ, 0xc0, !PT ;  /* 0x0000ffff4e397812 */ /* 0x000fe400078ec0ff */
[----:B------:R-:W-:Y:S02]  /*34e0*/  LOP3.LUT R61, R82, 0xffff, RZ, 0xc0, !PT ;  /* 0x0000ffff523d7812 */ /* 0x000fe400078ec0ff */
[----:B------:R-:W-:Y:S02]  /*34f0*/  SHF.R.U32.HI R8, RZ, 0x8, R25 ;  /* 0x00000008ff087819 */ /* 0x000fe40000011619 */
[----:B------:R-:W-:-:S02]  /*3500*/  LOP3.LUT R7, R7, 0xffff, RZ, 0xc0, !PT ;  /* 0x0000ffff07077812 */ /* 0x000fc400078ec0ff */
[----:B------:R-:W-:Y:S02]  /*3510*/  LOP3.LUT R4, R4, 0xffff, RZ, 0xc0, !PT ;  /* 0x0000ffff04047812 */ /* 0x000fe400078ec0ff */
[----:B------:R-:W-:Y:S02]  /*3520*/  LOP3.LUT R9, R9, 0xffff, RZ, 0xc0, !PT ;  /* 0x0000ffff09097812 */ /* 0x000fe400078ec0ff */
[----:B------:R-:W-:Y:S02]  /*3530*/  PRMT R27, R10, 0x5410, R13 ;  /* 0x000054100a1b7816 */ /* 0x000fe4000000000d */
[----:B------:R-:W-:Y:S02]  /*3540*/  PRMT R13, R61, 0x3340, R0 ;  /* 0x000033403d0d7816 */ /* 0x000fe40000000000 */
[----:B------:R-:W-:Y:S02]  /*3550*/  PRMT R10, R74, 0x3340, R57 ;  /* 0x000033404a0a7816 */ /* 0x000fe40000000039 */
[----:B------:R-:W-:-:S02]  /*3560*/  SHF.R.U32.HI R6, RZ, 0x8, R17 ;  /* 0x00000008ff067819 */ /* 0x000fc40000011611 */
[----:B------:R-:W-:Y:S02]  /*3570*/  LOP3.LUT R8, R8, 0xffff, RZ, 0xc0, !PT ;  /* 0x0000ffff08087812 */ /* 0x000fe400078ec0ff */
[----:B------:R-:W-:Y:S02]  /*3580*/  PRMT R12, R4, 0x3340, R7 ;  /* 0x00003340040c7816 */ /* 0x000fe40000000007 */
[----:B------:R-:W-:Y:S02]  /*3590*/  PRMT R17, R9, 0x3340, R0 ;  /* 0x0000334009117816 */ /* 0x000fe40000000000 */
[----:B------:R-:W-:Y:S02]  /*35a0*/  SHF.R.U32.HI R4, RZ, 0x8, R42 ;  /* 0x00000008ff047819 */ /* 0x000fe4000001162a */
[----:B------:R-:W-:Y:S02]  /*35b0*/  SHF.R.U32.HI R7, RZ, 0x8, R41 ;  /* 0x00000008ff077819 */ /* 0x000fe40000011629 */
[----:B------:R-:W-:-:S02]  /*35c0*/  F2FP.SATFINITE.E4M3.F32.PACK_AB_MERGE_C R38, R39, R38, RZ ;  /* 0x000000262726723e */ /* 0x000fc400048070ff */
[----:B------:R-:W-:Y:S02]  /*35d0*/  SHF.R.U32.HI R9, RZ, 0x8, R45 ;  /* 0x00000008ff097819 */ /* 0x000fe4000001162d */
[----:B------:R-:W-:Y:S02]  /*35e0*/  PRMT R39, R10, 0x5410, R13 ;  /* 0x000054100a277816 */ /* 0x000fe4000000000d */
[----:B------:R-:W-:Y:S02]  /*35f0*/  PRMT R13, R8, 0x3340, R1 ;  /* 0x00003340080d7816 */ /* 0x000fe40000000001 */
[----:B------:R-:W-:Y:S02]  /*3600*/  SHF.R.U32.HI R8, RZ, 0x8, R43 ;  /* 0x00000008ff087819 */ /* 0x000fe4000001162b */
[----:B------:R-:W-:Y:S02]  /*3610*/  LOP3.LUT R7, R7, 0xffff, RZ, 0xc0, !PT ;  /* 0x0000ffff07077812 */ /* 0x000fe400078ec0ff */
[----:B------:R-:W-:-:S02]  /*3620*/  LOP3.LUT R4, R4, 0xffff, RZ, 0xc0, !PT ;  /* 0x0000ffff04047812 */ /* 0x000fc400078ec0ff */
[----:B------:R-:W-:Y:S02]  /*3630*/  LOP3.LUT R9, R9, 0xffff, RZ, 0xc0, !PT ;  /* 0x0000ffff09097812 */ /* 0x000fe400078ec0ff */
[----:B------:R-:W-:Y:S02]  /*3640*/  SHF.R.U32.HI R3, RZ, 0x8, R24 ;  /* 0x00000008ff037819 */ /* 0x000fe40000011618 */
[----:B------:R-:W-:Y:S02]  /*3650*/  LOP3.LUT R8, R8, 0xffff, RZ, 0xc0, !PT ;  /* 0x0000ffff08087812 */ /* 0x000fe400078ec0ff */
[----:B------:R-:W-:Y:S02]  /*3660*/  PRMT R16, R4, 0x3340, R7 ;  /* 0x0000334004107816 */ /* 0x000fe40000000007 */
[----:B------:R-:W-:Y:S02]  /*3670*/  PRMT R25, R9, 0x3340, R0 ;  /* 0x0000334009197816 */ /* 0x000fe40000000000 */
[----:B------:R-:W-:-:S02]  /*3680*/  SHF.R.U32.HI R4, RZ, 0x8, R58 ;  /* 0x00000008ff047819 */ /* 0x000fc4000001163a */
[----:B------:R-:W-:Y:S02]  /*3690*/  SHF.R.U32.HI R7, RZ, 0x8, R49 ;  /* 0x00000008ff077819 */ /* 0x000fe40000011631 */
[----:B------:R-:W-:Y:S02]  /*36a0*/  SHF.R.U32.HI R9, RZ, 0x8, R53 ;  /* 0x00000008ff097819 */ /* 0x000fe40000011635 */
[----:B------:R-:W-:Y:S02]  /*36b0*/  LOP3.LUT R6, R6, 0xffff, RZ, 0xc0, !PT ;  /* 0x0000ffff06067812 */ /* 0x000fe400078ec0ff */
[----:B------:R-:W-:Y:S02]  /*36c0*/  LOP3.LUT R3, R3, 0xffff, RZ, 0xc0, !PT ;  /* 0x0000ffff03037812 */ /* 0x000fe400078ec0ff */
[----:B------:R-:W-:Y:S02]  /*36d0*/  PRMT R23, R8, 0x3340, R1 ;  /* 0x0000334008177816 */ /* 0x000fe40000000001 */
[----:B------:R-:W-:-:S02]  /*36e0*/  SHF.R.U32.HI R8, RZ, 0x8, R51 ;  /* 0x00000008ff087819 */ /* 0x000fc40000011633 */
[----:B------:R-:W-:Y:S02]  /*36f0*/  LOP3.LUT R7, R7, 0xffff, RZ, 0xc0, !PT ;  /* 0x0000ffff07077812 */ /* 0x000fe400078ec0ff */
[----:B------:R-:W-:Y:S02]  /*3700*/  LOP3.LUT R4, R4, 0xffff, RZ, 0xc0, !PT ;  /* 0x0000ffff04047812 */ /* 0x000fe400078ec0ff */
[----:B------:R-:W-:Y:S02]  /*3710*/  LOP3.LUT R9, R9, 0xffff, RZ, 0xc0, !PT ;  /* 0x0000ffff09097812 */ /* 0x000fe400078ec0ff */
[----:B------:R-:W-:Y:S02]  /*3720*/  PRMT R10, R3, 0x3340, R6 ;  /* 0x00003340030a7816 */ /* 0x000fe40000000006 */
[----:B------:R-:W-:Y:S02]  /*3730*/  SHF.R.U32.HI R6, RZ, 0x8, R35 ;  /* 0x00000008ff067819 */ /* 0x000fe40000011623 */
[----:B------:R-:W-:-:S02]  /*3740*/  LOP3.LUT R8, R8, 0xffff, RZ, 0xc0, !PT ;  /* 0x0000ffff08087812 */ /* 0x000fc400078ec0ff */
[----:B------:R-:W-:Y:S02]  /*3750*/  PRMT R20, R4, 0x3340, R7 ;  /* 0x0000334004147816 */ /* 0x000fe40000000007 */
[----:B------:R-:W-:Y:S02]  /*3760*/  PRMT R35, R9, 0x3340, R0 ;  /* 0x0000334009237816 */ /* 0x000fe40000000000 */
[----:B------:R-:W-:Y:S02]  /*3770*/  SHF.R.U32.HI R4, RZ, 0x8, R74 ;  /* 0x00000008ff047819 */ /* 0x000fe4000001164a */
[----:B------:R-:W-:Y:S02]  /*3780*/  SHF.R.U32.HI R7, RZ, 0x8, R57 ;  /* 0x00000008ff077819 */ /* 0x000fe40000011639 */
[----:B------:R-:W-:Y:S02]  /*3790*/  SHF.R.U32.HI R9, RZ, 0x8, R61 ;  /* 0x00000008ff097819 */ /* 0x000fe4000001163d */
[----:B------:R-:W-:-:S02]  /*37a0*/  PRMT R31, R8, 0x3340, R1 ;  /* 0x00003340081f7816 */ /* 0x000fc40000000001 */
[----:B------:R-:W-:Y:S02]  /*37b0*/  SHF.R.U32.HI R8, RZ, 0x8, R59 ;  /* 0x00000008ff087819 */ /* 0x000fe4000001163b */
[----:B------:R-:W-:Y:S02]  /*37c0*/  LOP3.LUT R24, R7, 0xffff, RZ, 0xc0, !PT ;  /* 0x0000ffff07187812 */ /* 0x000fe400078ec0ff */
[----:B------:R-:W-:Y:S02]  /*37d0*/  LOP3.LUT R41, R4, 0xffff, RZ, 0xc0, !PT ;  /* 0x0000ffff04297812 */ /* 0x000fe400078ec0ff */
[----:B------:R-:W-:Y:S02]  /*37e0*/  LOP3.LUT R9, R9, 0xffff, RZ, 0xc0, !PT ;  /* 0x0000ffff09097812 */ /* 0x000fe400078ec0ff */
[----:B------:R-:W-:Y:S02]  /*37f0*/  LOP3.LUT R8, R8, 0xffff, RZ, 0xc0, !PT ;  /* 0x0000ffff08087812 */ /* 0x000fe400078ec0ff */
[----:B------:R-:W-:-:S02]  /*3800*/  PRMT R24, R41, 0x3340, R24 ;  /* 0x0000334029187816 */ /* 0x000fc40000000018 */
[----:B------:R-:W-:Y:S02]  /*3810*/  PRMT R41, R9, 0x3340, R0 ;  /* 0x0000334009297816 */ /* 0x000fe40000000000 */
[----:B------:R-:W-:Y:S02]  /*3820*/  LOP3.LUT R36, R36, 0xffff, RZ, 0xc0, !PT ;  /* 0x0000ffff24247812 */ /* 0x000fe400078ec0ff */
[----:B------:R-:W-:Y:S02]  /*3830*/  PRMT R9, R10, 0x5410, R13 ;  /* 0x000054100a097816 */ /* 0x000fe4000000000d */
[----:B------:R-:W-:Y:S02]  /*3840*/  PRMT R17, R12, 0x5410, R17 ;  /* 0x000054100c117816 */ /* 0x000fe40000000011 */
[----:B------:R-:W-:Y:S02]  /*3850*/  LOP3.LUT R38, R38, 0xffff, RZ, 0xc0, !PT ;  /* 0x0000ffff26267812 */ /* 0x000fe400078ec0ff */
[----:B------:R-:W-:-:S02]  /*3860*/  PRMT R7, R8, 0x3340, R1 ;  /* 0x0000334008077816 */ /* 0x000fc40000000001 */
[--C-:B------:R-:W-:Y:S02]  /*3870*/  PRMT R8, R11, 0x4210, R36.reuse ;  /* 0x000042100b087816 */ /* 0x100fe40000000024 */
[----:B------:R-:W-:Y:S02]  /*3880*/  PRMT R9, R9, 0x5210, R36 ;  /* 0x0000521009097816 */ /* 0x000fe40000000024 */
[--C-:B------:R-:W-:Y:S02]  /*3890*/  PRMT R10, R15, 0x4210, R38.reuse ;  /* 0x000042100f0a7816 */ /* 0x100fe40000000026 */
[----:B------:R-:W-:Y:S01]  /*38a0*/  PRMT R11, R17, 0x5210, R38 ;  /* 0x00005210110b7816 */ /* 0x000fe20000000026 */
[----:B------:R-:W-:Y:S01]  /*38b0*/  BAR.SYNC.DEFER_BLOCKING 0x0 ;  /* 0x0000000000007b1d */ /* 0x000fe20000010000 */
[----:B------:R-:W-:Y:S02]  /*38c0*/  SHF.R.U32.HI R3, RZ, 0x8, R40 ;  /* 0x00000008ff037819 */ /* 0x000fe40000011628 */
[----:B------:R-:W-:-:S02]  /*38d0*/  LOP3.LUT R6, R6, 0xffff, RZ, 0xc0, !PT ;  /* 0x0000ffff06067812 */ /* 0x000fc400078ec0ff */
[----:B------:R-:W-:-:S03]  /*38e0*/  LOP3.LUT R3, R3, 0xffff, RZ, 0xc0, !PT ;  /* 0x0000ffff03037812 */ /* 0x000fc600078ec0ff */
[----:B------:R-:W0:Y:S01]  /*38f0*/  LDC R17, c[0x0][0x248] ;  /* 0x00009200ff117b82 */ /* 0x000e220000000800 */
[----:B------:R-:W-:Y:S02]  /*3900*/  LOP3.LUT R21, R21, 0xff0, RZ, 0xc0, !PT ;  /* 0x00000ff015157812 */ /* 0x000fe400078ec0ff */
[----:B------:R-:W-:Y:S02]  /*3910*/  PRMT R14, R3, 0x3340, R6 ;  /* 0x00003340030e7816 */ /* 0x000fe40000000006 */
[----:B------:R-:W-:Y:S02]  /*3920*/  SHF.R.U32.HI R3, RZ, 0x8, R56 ;  /* 0x00000008ff037819 */ /* 0x000fe40000011638 */
[----:B------:R-:W-:Y:S02]  /*3930*/  SHF.R.U32.HI R6, RZ, 0x8, R47 ;  /* 0x00000008ff067819 */ /* 0x000fe4000001162f */
[----:B------:R-:W-:Y:S02]  /*3940*/  PRMT R23, R14, 0x5410, R23 ;  /* 0x000054100e177816 */ /* 0x000fe40000000017 */
[----:B------:R-:W-:-:S02]  /*3950*/  LOP3.LUT R6, R6, 0xffff, RZ, 0xc0, !PT ;  /* 0x0000ffff06067812 */ /* 0x000fc400078ec0ff */
[----:B------:R-:W-:Y:S02]  /*3960*/  LOP3.LUT R3, R3, 0xffff, RZ, 0xc0, !PT ;  /* 0x0000ffff03037812 */ /* 0x000fe400078ec0ff */
[----:B------:R-:W-:Y:S02]  /*3970*/  LOP3.LUT R54, R54, 0xffff, RZ, 0xc0, !PT ;  /* 0x0000ffff36367812 */ /* 0x000fe400078ec0ff */
[----:B------:R-:W-:Y:S01]  /*3980*/  PRMT R18, R3, 0x3340, R6 ;  /* 0x0000334003127816 */ /* 0x000fe20000000006 */
[----:B------:R-:W-:Y:S01]  /*3990*/  STSM.16.M88.4 [R22], R8 ;  /* 0x0000000816007844 */ /* 0x000fe20000000200 */
[----:B------:R-:W-:Y:S02]  /*39a0*/  SHF.R.U32.HI R3, RZ, 0x8, R72 ;  /* 0x00000008ff037819 */ /* 0x000fe40000011648 */
[----:B------:R-:W-:Y:S01]  /*39b0*/  SHF.R.U32.HI R6, RZ, 0x8, R55 ;  /* 0x00000008ff067819 */ /* 0x000fe20000011637 */
[----:B------:R-:W-:Y:S01]  /*39c0*/  BAR.SYNC.DEFER_BLOCKING 0x0 ;  /* 0x0000000000007b1d */ /* 0x000fe20000010000 */
[----:B------:R-:W-:-:S02]  /*39d0*/  LOP3.LUT R3, R3, 0xffff, RZ, 0xc0, !PT ;  /* 0x0000ffff03037812 */ /* 0x000fc400078ec0ff */
[----:B------:R-:W-:Y:S02]  /*39e0*/  LOP3.LUT R6, R6, 0xffff, RZ, 0xc0, !PT ;  /* 0x0000ffff06067812 */ /* 0x000fe400078ec0ff */
[----:B------:R-:W-:Y:S02]  /*39f0*/  LOP3.LUT R52, R52, 0xffff, RZ, 0xc0, !PT ;  /* 0x0000ffff34347812 */ /* 0x000fe400078ec0ff */
[----:B------:R-:W-:Y:S02]  /*3a00*/  PRMT R6, R3, 0x3340, R6 ;  /* 0x0000334003067816 */ /* 0x000fe40000000006 */
[----:B------:R-:W-:Y:S02]  /*3a10*/  PRMT R3, R16, 0x5410, R25 ;  /* 0x0000541010037816 */ /* 0x000fe40000000019 */
[----:B------:R-:W-:Y:S02]  /*3a20*/  PRMT R41, R24, 0x5410, R41 ;  /* 0x0000541018297816 */ /* 0x000fe40000000029 */
[----:B------:R-:W-:-:S02]  /*3a30*/  PRMT R26, R27, 0x4210, R54 ;  /* 0x000042101b1a7816 */ /* 0x000fc40000000036 */
[--C-:B------:R-:W-:Y:S02]  /*3a40*/  PRMT R24, R19, 0x4210, R52.reuse ;  /* 0x0000421013187816 */ /* 0x100fe40000000034 */
[----:B------:R-:W-:Y:S02]  /*3a50*/  PRMT R25, R23, 0x5210, R52 ;  /* 0x0000521017197816 */ /* 0x000fe40000000034 */
[----:B------:R-:W-:Y:S02]  /*3a60*/  PRMT R27, R3, 0x5210, R54 ;  /* 0x00005210031b7816 */ /* 0x000fe40000000036 */
[----:B------:R-:W-:Y:S02]  /*3a70*/  F2FP.SATFINITE.E4M3.F32.PACK_AB_MERGE_C R68, R69, R68, RZ ;  /* 0x000000444544723e */ /* 0x000fe400048070ff */
[----:B------:R-:W-:Y:S01]  /*3a80*/  F2FP.SATFINITE.E4M3.F32.PACK_AB_MERGE_C R70, R71, R70, RZ ;  /* 0x000000464746723e */ /* 0x000fe200048070ff */
[----:B------:R-:W1:Y:S01]  /*3a90*/  LDS.128 R12, [R21+UR8] ;  /* 0x00000008150c7984 */ /* 0x000e620008000c00 */
[----:B------:R-:W-:-:S02]  /*3aa0*/  LOP3.LUT R68, R68, 0xffff, RZ, 0xc0, !PT ;  /* 0x0000ffff44447812 */ /* 0x000fc400078ec0ff */
[----:B------:R-:W-:Y:S01]  /*3ab0*/  PRMT R31, R18, 0x5410, R31 ;  /* 0x00005410121f7816 */ /* 0x000fe2000000001f */
[----:B------:R-:W-:Y:S01]  /*3ac0*/  BAR.SYNC.DEFER_BLOCKING 0x0 ;  /* 0x0000000000007b1d */ /* 0x000fe20000010000 */
[----:B------:R-:W-:Y:S02]  /*3ad0*/  PRMT R35, R20, 0x5410, R35 ;  /* 0x0000541014237816 */ /* 0x000fe40000000023 */
[----:B------:R-:W-:Y:S02]  /*3ae0*/  LOP3.LUT R70, R70, 0xffff, RZ, 0xc0, !PT ;  /* 0x0000ffff46467812 */ /* 0x000fe400078ec0ff */
[--C-:B------:R-:W-:Y:S02]  /*3af0*/  PRMT R28, R29, 0x4210, R68.reuse ;  /* 0x000042101d1c7816 */ /* 0x100fe40000000044 */
[----:B------:R-:W-:Y:S02]  /*3b00*/  PRMT R29, R31, 0x5210, R68 ;  /* 0x000052101f1d7816 */ /* 0x000fe40000000044 */
[----:B------:R-:W-:-:S02]  /*3b10*/  PRMT R30, R33, 0x4210, R70 ;  /* 0x00004210211e7816 */ /* 0x000fc40000000046 */
[----:B------:R-:W-:Y:S02]  /*3b20*/  PRMT R31, R35, 0x5210, R70 ;  /* 0x00005210231f7816 */ /* 0x000fe40000000046 */
[----:B------:R-:W-:Y:S01]  /*3b30*/  PRMT R7, R6, 0x5410, R7 ;  /* 0x0000541006077816 */ /* 0x000fe20000000007 */
[----:B------:R-:W-:Y:S01]  /*3b40*/  IMAD R6, R2, UR4, RZ ;  /* 0x0000000402067c24 */ /* 0x000fe2000f8e02ff */
[----:B------:R-:W-:Y:S02]  /*3b50*/  F2FP.SATFINITE.E4M3.F32.PACK_AB_MERGE_C R84, R85, R84, RZ ;  /* 0x000000545554723e */ /* 0x000fe400048070ff */
[----:B------:R-:W-:Y:S02]  /*3b60*/  LOP3.LUT R4, R0, UR9, RZ, 0xfc, !PT ;  /* 0x0000000900047c12 */ /* 0x000fe4000f8efcff */
[----:B------:R-:W-:Y:S02]  /*3b70*/  IADD3 R16, P2, R6, UR6, RZ ;  /* 0x0000000606107c10 */ /* 0x000fe4000ff5e0ff */
[----:B------:R-:W-:Y:S01]  /*3b80*/  LOP3.LUT R84, R84, 0xffff, RZ, 0xc0, !PT ;  /* 0x0000ffff54547812 */ /* 0x000fe200078ec0ff */
[----:B0-----:R-:W-:Y:S01]  /*3b90*/  IMAD R35, R4, R17, RZ ;  /* 0x0000001104237224 */ /* 0x001fe200078e02ff */
[----:B------:R-:W-:Y:S01]  /*3ba0*/  F2FP.SATFINITE.E4M3.F32.PACK_AB_MERGE_C R86, R87, R86, RZ ;  /* 0x000000565756723e */ /* 0x000fe200048070ff */
[----:B------:R-:W-:Y:S01]  /*3bb0*/  STSM.16.M88.4 [R22], R24 ;  /* 0x0000001816007844 */ /* 0x000fe20000000200 */
[----:B------:R-:W-:-:S02]  /*3bc0*/  LOP3.LUT R36, R5, 0x7a, R0, 0xfe, !PT ;  /* 0x0000007a05247812 */ /* 0x000fc400078efe00 */
[C-C-:B------:R-:W-:Y:S01]  /*3bd0*/  LOP3.LUT R2, R5.reuse, 0x78, R0.reuse, 0xfe, !PT ;  /* 0x0000007805027812 */ /* 0x140fe200078efe00 */
[----:B------:R-:W-:Y:S01]  /*3be0*/  BAR.SYNC.DEFER_BLOCKING 0x0 ;  /* 0x0000000000007b1d */ /* 0x000fe20000010000 */
[C-C-:B------:R-:W-:Y:S02]  /*3bf0*/  LOP3.LUT R18, R5.reuse, 0x76, R0.reuse, 0xfe, !PT ;  /* 0x0000007605127812 */ /* 0x140fe400078efe00 */
[C-C-:B------:R-:W-:Y:S02]  /*3c00*/  LOP3.LUT R3, R5.reuse, 0x74, R0.reuse, 0xfe, !PT ;  /* 0x0000007405037812 */ /* 0x140fe400078efe00 */
[C-C-:B------:R-:W-:Y:S02]  /*3c10*/  LOP3.LUT R20, R5.reuse, 0x72, R0.reuse, 0xfe, !PT ;  /* 0x0000007205147812 */ /* 0x140fe400078efe00 */
[C-C-:B------:R-:W-:Y:S02]  /*3c20*/  LOP3.LUT R19, R5.reuse, 0x70, R0.reuse, 0xfe, !PT ;  /* 0x0000007005137812 */ /* 0x140fe400078efe00 */
[----:B------:R-:W-:-:S02]  /*3c30*/  LOP3.LUT R53, R5, 0x6e, R0, 0xfe, !PT ;  /* 0x0000006e05357812 */ /* 0x000fc400078efe00 */
[C-C-:B------:R-:W-:Y:S02]  /*3c40*/  LOP3.LUT R55, R5.reuse, 0x6c, R0.reuse, 0xfe, !PT ;  /* 0x0000006c05377812 */ /* 0x140fe400078efe00 */
[C-C-:B------:R-:W-:Y:S02]  /*3c50*/  LOP3.LUT R57, R5.reuse, 0x6a, R0.reuse, 0xfe, !PT ;  /* 0x0000006a05397812 */ /* 0x140fe400078efe00 */
[C-C-:B------:R-:W-:Y:S02]  /*3c60*/  LOP3.LUT R59, R5.reuse, 0x68, R0.reuse, 0xfe, !PT ;  /* 0x00000068053b7812 */ /* 0x140fe400078efe00 */
[C-C-:B------:R-:W-:Y:S02]  /*3c70*/  LOP3.LUT R61, R5.reuse, 0x66, R0.reuse, 0xfe, !PT ;  /* 0x00000066053d7812 */ /* 0x140fe400078efe00 */
[C-C-:B------:R-:W-:Y:S02]  /*3c80*/  LOP3.LUT R62, R5.reuse, 0x64, R0.reuse, 0xfe, !PT ;  /* 0x00000064053e7812 */ /* 0x140fe400078efe00 */
[----:B------:R-:W-:-:S02]  /*3c90*/  LOP3.LUT R63, R5, 0x62, R0, 0xfe, !PT ;  /* 0x00000062053f7812 */ /* 0x000fc400078efe00 */
[C-C-:B------:R-:W-:Y:S01]  /*3ca0*/  LOP3.LUT R64, R5.reuse, 0x60, R0.reuse, 0xfe, !PT ;  /* 0x0000006005407812 */ /* 0x140fe200078efe00 */
[----:B------:R-:W0:Y:S01]  /*3cb0*/  LDS.128 R8, [R21+UR8] ;  /* 0x0000000815087984 */ /* 0x000e220008000c00 */
[C-C-:B------:R-:W-:Y:S02]  /*3cc0*/  LOP3.LUT R65, R5.reuse, 0x5e, R0.reuse, 0xfe, !PT ;  /* 0x0000005e05417812 */ /* 0x140fe400078efe00 */
[C-C-:B------:R-:W-:Y:S01]  /*3cd0*/  LOP3.LUT R66, R5.reuse, 0x5c, R0.reuse, 0xfe, !PT ;  /* 0x0000005c05427812 */ /* 0x140fe200078efe00 */
[----:B------:R-:W-:Y:S01]  /*3ce0*/  BAR.SYNC.DEFER_BLOCKING 0x0 ;  /* 0x0000000000007b1d */ /* 0x000fe20000010000 */
        /* <DEDUP_REMOVED lines=9> */
[C-C-:B------:R-:W-:Y:S02]  /*3d80*/  LOP3.LUT R76, R5.reuse, 0x48, R0.reuse, 0xfe, !PT ;  /* 0x00000048054c7812 */ /* 0x140fe400078efe00 */
[C-C-:B------:R-:W-:Y:S02]  /*3d90*/  LOP3.LUT R77, R5.reuse, 0x46, R0.reuse, 0xfe, !PT ;  /* 0x00000046054d7812 */ /* 0x140fe400078efe00 */
[C-C-:B------:R-:W-:Y:S01]  /*3da0*/  LOP3.LUT R78, R5.reuse, 0x44, R0.reuse, 0xfe, !PT ;  /* 0x00000044054e7812 */ /* 0x140fe200078efe00 */
[----:B------:R2:W-:Y:S01]  /*3db0*/  STSM.16.M88.4 [R22], R28 ;  /* 0x0000001c16007844 */ /* 0x0005e20000000200 */
        /* <DEDUP_REMOVED lines=31> */
[C-C-:B--2---:R-:W-:Y:S02]  /*3fb0*/  LOP3.LUT R30, R5.reuse, 0x4, R0.reuse, 0xfe, !PT ;  /* 0x00000004051e7812 */ /* 0x144fe400078efe00 */
[----:B------:R-:W-:-:S02]  /*3fc0*/  LOP3.LUT R32, R5, 0x2, R0, 0xfe, !PT ;  /* 0x0000000205207812 */ /* 0x000fc400078efe00 */
[----:B------:R-:W-:Y:S01]  /*3fd0*/  LEA.HI.X.SX32 R0, R6, UR7, 0x1, P2 ;  /* 0x0000000706007c11 */ /* 0x000fe200090f0eff */
[-C--:B------:R-:W-:Y:S01]  /*3fe0*/  IMAD R33, R30, R17.reuse, RZ ;  /* 0x000000111e217224 */ /* 0x080fe200078e02ff */
[----:B------:R-:W-:Y:S01]  /*3ff0*/  ISETP.LT.AND P5, PT, R4, UR5, !P0 ;  /* 0x0000000504007c0c */ /* 0x000fe2000c7a1270 */
[----:B------:R-:W-:Y:S01]  /*4000*/  IMAD R23, R32, R17, RZ ;  /* 0x0000001120177224 */ /* 0x000fe200078e02ff */
[--C-:B------:R-:W-:Y:S01]  /*4010*/  PRMT R25, R7, 0x5210, R84.reuse ;  /* 0x0000521007197816 */ /* 0x100fe20000000054 */
[----:B------:R-:W-:Y:S01]  /*4020*/  BAR.SYNC.DEFER_BLOCKING 0x0 ;  /* 0x0000000000007b1d */ /* 0x000fe20000010000 */
[----:B------:R-:W-:Y:S02]  /*4030*/  LOP3.LUT R86, R86, 0xffff, RZ, 0xc0, !PT ;  /* 0x0000ffff56567812 */ /* 0x000fe400078ec0ff */
[----:B------:R-:W-:Y:S02]  /*4040*/  PRMT R24, R37, 0x4210, R84 ;  /* 0x0000421025187816 */ /* 0x000fe40000000054 */
[----:B------:R-:W-:-:S02]  /*4050*/  PRMT R26, R39, 0x4210, R86 ;  /* 0x00004210271a7816 */ /* 0x000fc40000000056 */
[----:B------:R-:W-:Y:S02]  /*4060*/  PRMT R27, R41, 0x5210, R86 ;  /* 0x00005210291b7816 */ /* 0x000fe40000000056 */
[C---:B------:R-:W-:Y:S02]  /*4070*/  IADD3 R28, P2, R35.reuse, R16, RZ ;  /* 0x00000010231c7210 */ /* 0x040fe40007f5e0ff */
[----:B------:R-:W-:Y:S02]  /*4080*/  ISETP.LT.AND P4, PT, R32, UR5, !P0 ;  /* 0x0000000520007c0c */ /* 0x000fe4000c781270 */
[----:B------:R-:W-:Y:S01]  /*4090*/  LEA.HI.X.SX32 R29, R35, R0, 0x1, P2 ;  /* 0x00000000231d7211 */ /* 0x000fe200010f0eff */
[----:B------:R-:W-:Y:S01]  /*40a0*/  IMAD R35, R17, 0x20, R35 ;  /* 0x0000002011237824 */ /* 0x000fe200078e0223 */
[----:B------:R-:W-:Y:S02]  /*40b0*/  ISETP.LT.AND P2, PT, R30, UR5, !P0 ;  /* 0x000000051e007c0c */ /* 0x000fe4000c741270 */
[----:B-1----:R-:W-:-:S02]  /*40c0*/  PRMT R41, R12, 0x7770, RZ ;  /* 0x000077700c297816 */ /* 0x002fc400000000ff */
[----:B------:R-:W-:Y:S02]  /*40d0*/  IADD3 R30, P6, R23, R16, RZ ;  /* 0x00000010171e7210 */ /* 0x000fe40007fde0ff */
[----:B------:R-:W-:Y:S02]  /*40e0*/  PRMT R39, R13, 0x7770, RZ ;  /* 0x000077700d277816 */ /* 0x000fe400000000ff */
[----:B------:R-:W-:Y:S01]  /*40f0*/  LEA.HI.X.SX32 R31, R23, R0, 0x1, P6 ;  /* 0x00000000171f7211 */ /* 0x000fe200030f0eff */
[----:B------:R-:W1:Y:S01]  /*4100*/  LDS.128 R4, [R21+UR8] ;  /* 0x0000000815047984 */ /* 0x000e620008000c00 */
[C---:B------:R-:W-:Y:S01]  /*4110*/  IMAD R23, R60.reuse, R17, RZ ;  /* 0x000000113c177224 */ /* 0x040fe200078e02ff */
[----:B------:R-:W-:Y:S01]  /*4120*/  BAR.SYNC.DEFER_BLOCKING 0x0 ;  /* 0x0000000000007b1d */ /* 0x000fe20000010000 */
[----:B------:R-:W-:Y:S02]  /*4130*/  ISETP.LT.AND P6, PT, R60, UR5, !P0 ;  /* 0x000000053c007c0c */ /* 0x000fe4000c7c1270 */
[----:B------:R-:W-:-:S02]  /*4140*/  PRMT R37, R14, 0x7770, RZ ;  /* 0x000077700e257816 */ /* 0x000fc400000000ff */
[----:B------:R-:W-:Y:S01]  /*4150*/  PRMT R43, R13, 0x7773, RZ ;  /* 0x000077730d2b7816 */ /* 0x000fe200000000ff */
[----:B------:R2:W-:Y:S02]  /*4160*/  STSM.16.M88.4 [R22], R24 ;  /* 0x0000001816007844 */ /* 0x0005e40000000200 */
[----:B------:R-:W-:Y:S01]  /*4170*/  BAR.SYNC.DEFER_BLOCKING 0x0 ;  /* 0x0000000000007b1d */ /* 0x000fe20000010000 */
[-C--:B--2---:R-:W-:Y:S02]  /*4180*/  IMAD R25, R58, R17.reuse, RZ ;  /* 0x000000113a197224 */ /* 0x084fe400078e02ff */
[----:B------:R-:W-:-:S03]  /*4190*/  IMAD R27, R56, R17, RZ ;  /* 0x00000011381b7224 */ /* 0x000fc600078e02ff */
[----:B------:R2:W-:Y:S01]  /*41a0*/  @P5 STG.E.U8 desc[UR10][R28.64], R41 ;  /* 0x000000291c005986 */ /* 0x0005e2000c10110a */
[----:B------:R-:W-:-:S03]  /*41b0*/  IADD3 R32, P5, R33, R16, RZ ;  /* 0x0000001021207210 */ /* 0x000fc60007fbe0ff */
[----:B------:R3:W-:Y:S01]  /*41c0*/  @P4 STG.E.U8 desc[UR10][R30.64], R39 ;  /* 0x000000271e004986 */ /* 0x0007e2000c10110a */
[----:B------:R-:W-:Y:S02]  /*41d0*/  LEA.HI.X.SX32 R33, R33, R0, 0x1, P5 ;  /* 0x0000000021217211 */ /* 0x000fe400028f0eff */
[C---:B------:R-:W-:Y:S02]  /*41e0*/  IADD3 R22, P4, R23.reuse, R16, RZ ;  /* 0x0000001017167210 */ /* 0x040fe40007f9e0ff */
[----:B------:R-:W-:Y:S01]  /*41f0*/  ISETP.LT.AND P5, PT, R58, UR5, !P0 ;  /* 0x000000053a007c0c */ /* 0x000fe2000c7a1270 */
[----:B------:R4:W-:Y:S01]  /*4200*/  @P2 STG.E.U8 desc[UR10][R32.64], R37 ;  /* 0x0000002520002986 */ /* 0x0009e2000c10110a */
[----:B------:R-:W-:Y:S01]  /*4210*/  LEA.HI.X.SX32 R23, R23, R0, 0x1, P4 ;  /* 0x0000000017177211 */ /* 0x000fe200020f0eff */
[-C--:B--2---:R-:W-:Y:S01]  /*4220*/  IMAD R29, R54, R17.reuse, RZ ;  /* 0x00000011361d7224 */ /* 0x084fe200078e02ff */
[----:B------:R-:W-:Y:S02]  /*4230*/  PRMT R41, R15, 0x7770, RZ ;  /* 0x000077700f297816 */ /* 0x000fe400000000ff */
[-C--:B------:R-:W-:Y:S01]  /*4240*/  IADD3 R24, P2, R25, R16.reuse, RZ ;  /* 0x0000001019187210 */ /* 0x080fe20007f5e0ff */
[----:B---3--:R-:W-:Y:S01]  /*4250*/  IMAD R31, R50, R17, RZ ;  /* 0x00000011321f7224 */ /* 0x008fe200078e02ff */
[----:B------:R-:W-:Y:S01]  /*4260*/  ISETP.LT.AND P4, PT, R56, UR5, !P0 ;  /* 0x0000000538007c0c */ /* 0x000fe2000c781270 */
[----:B------:R2:W-:Y:S01]  /*4270*/  @P6 STG.E.U8 desc[UR10][R22.64], R41 ;  /* 0x0000002916006986 */ /* 0x0005e2000c10110a */
[----:B------:R-:W-:-:S02]  /*4280*/  IADD3 R26, P6, R27, R16, RZ ;  /* 0x000000101b1a7210 */ /* 0x000fc40007fde0ff */
[-C--:B------:R-:W-:Y:S02]  /*4290*/  LEA.HI.X.SX32 R25, R25, R0.reuse, 0x1, P2 ;  /* 0x0000000019197211 */ /* 0x080fe400010f0eff */
[----:B------:R-:W-:Y:S02]  /*42a0*/  ISETP.LT.AND P2, PT, R54, UR5, !P0 ;  /* 0x0000000536007c0c */ /* 0x000fe4000c741270 */
[----:B------:R-:W-:Y:S02]  /*42b0*/  PRMT R39, R12, 0x7771, RZ ;  /* 0x000077710c277816 */ /* 0x000fe400000000ff */
[----:B------:R-:W-:Y:S02]  /*42c0*/  LEA.HI.X.SX32 R27, R27, R0, 0x1, P6 ;  /* 0x000000001b1b7211 */ /* 0x000fe400030f0eff */
[----:B----4-:R-:W-:Y:S01]  /*42d0*/  PRMT R37, R13, 0x7771, RZ ;  /* 0x000077710d257816 */ /* 0x010fe200000000ff */
[----:B------:R3:W-:Y:S01]  /*42e0*/  @P5 STG.E.U8 desc[UR10][R24.64], R39 ;  /* 0x0000002718005986 */ /* 0x0007e2000c10110a */
[C---:B------:R-:W-:Y:S01]  /*42f0*/  IADD3 R28, P6, R29.reuse, R16, RZ ;  /* 0x000000101d1c7210 */ /* 0x040fe20007fde0ff */
[----:B--2---:R-:W-:Y:S01]  /*4300*/  IMAD R23, R52, R17, RZ ;  /* 0x0000001134177224 */ /* 0x004fe200078e02ff */
[----:B------:R-:W-:Y:S01]  /*4310*/  PRMT R33, R14, 0x7771, RZ ;  /* 0x000077710e217816 */ /* 0x000fe200000000ff */
[----:B------:R2:W-:Y:S01]  /*4320*/  @P4 STG.E.U8 desc[UR10][R26.64], R37 ;  /* 0x000000251a004986 */ /* 0x0005e2000c10110a */
[----:B------:R-:W-:-:S02]  /*4330*/  LEA.HI.X.SX32 R29, R29, R0, 0x1, P6 ;  /* 0x000000001d1d7211 */ /* 0x000fc400030f0eff */
[----:B------:R-:W-:Y:S02]  /*4340*/  ISETP.LT.AND P5, PT, R52, UR5, !P0 ;  /* 0x0000000534007c0c */ /* 0x000fe4000c7a1270 */
[----:B------:R-:W-:Y:S01]  /*4350*/  ISETP.LT.AND P4, PT, R50, UR5, !P0 ;  /* 0x0000000532007c0c */ /* 0x000fe2000c781270 */
[----:B------:R4:W-:Y:S01]  /*4360*/  @P2 STG.E.U8 desc[UR10][R28.64], R33 ;  /* 0x000000211c002986 */ /* 0x0009e2000c10110a */
[-C--:B------:R-:W-:Y:S02]  /*4370*/  IADD3 R22, P6, R23, R16.reuse, RZ ;  /* 0x0000001017167210 */ /* 0x080fe40007fde0ff */
[----:B---3--:R-:W-:Y:S02]  /*4380*/  IADD3 R24, P2, R31, R16, RZ ;  /* 0x000000101f187210 */ /* 0x008fe40007f5e0ff */
[----:B------:R-:W-:Y:S01]  /*4390*/  LEA.HI.X.SX32 R23, R23, R0, 0x1, P6 ;  /* 0x0000000017177211 */ /* 0x000fe200030f0eff */
[----:B--2---:R-:W-:Y:S01]  /*43a0*/  IMAD R27, R48, R17, RZ ;  /* 0x00000011301b7224 */ /* 0x004fe200078e02ff */
[----:B------:R-:W-:-:S02]  /*43b0*/  PRMT R39, R15, 0x7771, RZ ;  /* 0x000077710f277816 */ /* 0x000fc400000000ff */
[----:B------:R-:W-:Y:S01]  /*43c0*/  LEA.HI.X.SX32 R25, R31, R0, 0x1, P2 ;  /* 0x000000001f197211 */ /* 0x000fe200010f0eff */
[-C--:B------:R-:W-:Y:S01]  /*43d0*/  IMAD R31, R44, R17.reuse, RZ ;  /* 0x000000112c1f7224 */ /* 0x080fe200078e02ff */
[----:B------:R-:W-:Y:S01]  /*43e0*/  PRMT R37, R12, 0x7772, RZ ;  /* 0x000077720c257816 */ /* 0x000fe200000000ff */
[----:B------:R-:W-:Y:S01]  /*43f0*/  @P5 STG.E.U8 desc[UR10][R22.64], R39 ;  /* 0x0000002716005986 */ /* 0x000fe2000c10110a */
[----:B------:R-:W-:Y:S01]  /*4400*/  ISETP.LT.AND P6, PT, R48, UR5, !P0 ;  /* 0x0000000530007c0c */ /* 0x000fe2000c7c1270 */
[C---:B----4-:R-:W-:Y:S01]  /*4410*/  IMAD R29, R46.reuse, R17, RZ ;  /* 0x000000112e1d7224 */ /* 0x050fe200078e02ff */
[-C--:B------:R-:W-:Y:S01]  /*4420*/  IADD3 R26, P2, R27, R16.reuse, RZ ;  /* 0x000000101b1a7210 */ /* 0x080fe20007f5e0ff */
[----:B------:R2:W-:Y:S01]  /*4430*/  @P4 STG.E.U8 desc[UR10][R24.64], R37 ;  /* 0x0000002518004986 */ /* 0x0005e2000c10110a */
[----:B------:R-:W-:Y:S02]  /*4440*/  ISETP.LT.AND P4, PT, R46, UR5, !P0 ;  /* 0x000000052e007c0c */ /* 0x000fe4000c781270 */
[----:B------:R-:W-:-:S02]  /*4450*/  IADD3 R28, P5, R29, R16, RZ ;  /* 0x000000101d1c7210 */ /* 0x000fc40007fbe0ff */
[-C--:B------:R-:W-:Y:S02]  /*4460*/  LEA.HI.X.SX32 R27, R27, R0.reuse, 0x1, P2 ;  /* 0x000000001b1b7211 */ /* 0x080fe400010f0eff */
[----:B------:R-:W-:Y:S02]  /*4470*/  PRMT R33, R13, 0x7772, RZ ;  /* 0x000077720d217816 */ /* 0x000fe400000000ff */
[----:B------:R-:W-:Y:S02]  /*4480*/  ISETP.LT.AND P2, PT, R44, UR5, !P0 ;  /* 0x000000052c007c0c */ /* 0x000fe4000c741270 */
[----:B------:R-:W-:Y:S01]  /*4490*/  LEA.HI.X.SX32 R29, R29, R0, 0x1, P5 ;  /* 0x000000001d1d7211 */ /* 0x000fe200028f0eff */
[----:B--2---:R-:W-:Y:S01]  /*44a0*/  IMAD R25, R42, R17, RZ ;  /* 0x000000112a197224 */ /* 0x004fe200078e02ff */
[----:B------:R-:W-:Y:S01]  /*44b0*/  PRMT R39, R14, 0x7772, RZ ;  /* 0x000077720e277816 */ /* 0x000fe200000000ff */
[----:B------:R2:W-:Y:S01]  /*44c0*/  @P6 STG.E.U8 desc[UR10][R26.64], R33 ;  /* 0x000000211a006986 */ /* 0x0005e2000c10110a */
[----:B------:R-:W-:-:S02]  /*44d0*/  ISETP.LT.AND P5, PT, R42, UR5, !P0 ;  /* 0x000000052a007c0c */ /* 0x000fc4000c7a1270 */
[-C--:B------:R-:W-:Y:S01]  /*44e0*/  IADD3 R22, P6, R31, R16.reuse, RZ ;  /* 0x000000101f167210 */ /* 0x080fe20007fde0ff */
[----:B------:R3:W-:Y:S01]  /*44f0*/  @P4 STG.E.U8 desc[UR10][R28.64], R39 ;  /* 0x000000271c004986 */ /* 0x0007e2000c10110a */
[----:B------:R-:W-:Y:S02]  /*4500*/  IADD3 R24, P4, R25, R16, RZ ;  /* 0x0000001019187210 */ /* 0x000fe40007f9e0ff */
[-C--:B------:R-:W-:Y:S01]  /*4510*/  LEA.HI.X.SX32 R23, R31, R0.reuse, 0x1, P6 ;  /* 0x000000001f177211 */ /* 0x080fe200030f0eff */
[-C--:B------:R-:W-:Y:S01]  /*4520*/  IMAD R31, R38, R17.reuse, RZ ;  /* 0x00000011261f7224 */ /* 0x080fe200078e02ff */
[----:B------:R-:W-:Y:S02]  /*4530*/  PRMT R37, R15, 0x7772, RZ ;  /* 0x000077720f257816 */ /* 0x000fe400000000ff */
[----:B------:R-:W-:Y:S01]  /*4540*/  LEA.HI.X.SX32 R25, R25, R0, 0x1, P4 ;  /* 0x0000000019197211 */ /* 0x000fe200020f0eff */
[----:B--2---:R-:W-:Y:S01]  /*4550*/  IMAD R27, R40, R17, RZ ;  /* 0x00000011281b7224 */ /* 0x004fe200078e02ff */
[----:B------:R-:W-:Y:S01]  /*4560*/  PRMT R33, R12, 0x7773, RZ ;  /* 0x000077730c217816 */ /* 0x000fe200000000ff */
[----:B------:R2:W-:Y:S01]  /*4570*/  @P2 STG.E.U8 desc[UR10][R22.64], R37 ;  /* 0x0000002516002986 */ /* 0x0005e2000c10110a */
[----:B------:R-:W-:Y:S01]  /*4580*/  ISETP.LT.AND P2, PT, R40, UR5, !P0 ;  /* 0x0000000528007c0c */ /* 0x000fe2000c741270 */
[----:B---3--:R-:W-:Y:S01]  /*4590*/  IMAD R29, R17, 0x2, R35 ;  /* 0x00000002111d7824 */ /* 0x008fe200078e0223 */
[----:B------:R-:W-:Y:S01]  /*45a0*/  ISETP.LT.AND P4, PT, R38, UR5, !P0 ;  /* 0x0000000526007c0c */ /* 0x000fe2000c781270 */
[----:B------:R3:W-:Y:S01]  /*45b0*/  @P5 STG.E.U8 desc[UR10][R24.64], R33 ;  /* 0x0000002118005986 */ /* 0x0007e2000c10110a */
[----:B------:R-:W-:-:S02]  /*45c0*/  IADD3 R12, P5, R31, R16, RZ ;  /* 0x000000101f0c7210 */ /* 0x000fc40007fbe0ff */
[----:B------:R-:W-:Y:S02]  /*45d0*/  IADD3 R26, P6, R27, R16, RZ ;  /* 0x000000101b1a7210 */ /* 0x000fe40007fde0ff */
[-C--:B------:R-:W-:Y:S01]  /*45e0*/  LEA.HI.X.SX32 R13, R31, R0.reuse, 0x1, P5 ;  /* 0x000000001f0d7211 */ /* 0x080fe200028f0eff */
[----:B------:R-:W-:Y:S01]  /*45f0*/  IMAD R31, R17, 0x2, R29 ;  /* 0x00000002111f7824 */ /* 0x000fe200078e021d */
[----:B------:R-:W-:Y:S01]  /*4600*/  LEA.HI.X.SX32 R27, R27, R0, 0x1, P6 ;  /* 0x000000001b1b7211 */ /* 0x000fe200030f0eff */
[----:B--2---:R-:W-:Y:S01]  /*4610*/  IMAD R37, R34, R17, RZ ;  /* 0x0000001122257224 */ /* 0x004fe200078e02ff */
[----:B------:R-:W-:Y:S02]  /*4620*/  PRMT R41, R14, 0x7773, RZ ;  /* 0x000077730e297816 */ /* 0x000fe400000000ff */
[----:B------:R-:W-:Y:S01]  /*4630*/  ISETP.LT.AND P6, PT, R34, UR5, !P0 ;  /* 0x0000000522007c0c */ /* 0x000fe2000c7c1270 */
[----:B---3--:R-:W-:Y:S01]  /*4640*/  IMAD R33, R17, 0x2, R31 ;  /* 0x0000000211217824 */ /* 0x008fe200078e021f */
[----:B------:R2:W-:Y:S01]  /*4650*/  @P2 STG.E.U8 desc[UR10][R26.64], R43 ;  /* 0x0000002b1a002986 */ /* 0x0005e2000c10110a */
[----:B------:R-:W-:-:S02]  /*4660*/  IADD3 R22, P2, R35, R16, RZ ;  /* 0x0000001023167210 */ /* 0x000fc40007f5e0ff */
[----:B------:R-:W-:Y:S01]  /*4670*/  IMAD R39, R17, 0x2, R33 ;  /* 0x0000000211277824 */ /* 0x000fe200078e0221 */
[----:B------:R3:W-:Y:S01]  /*4680*/  @P4 STG.E.U8 desc[UR10][R12.64], R41 ;  /* 0x000000290c004986 */ /* 0x0007e2000c10110a */
[----:B------:R-:W-:Y:S02]  /*4690*/  IADD3 R24, P4, R29, R16, RZ ;  /* 0x000000101d187210 */ /* 0x000fe40007f9e0ff */
[-C--:B------:R-:W-:Y:S01]  /*46a0*/  LEA.HI.X.SX32 R23, R35, R0.reuse, 0x1, P2 ;  /* 0x0000000023177211 */ /* 0x080fe200010f0eff */
[----:B------:R-:W-:Y:S01]  /*46b0*/  IMAD R35, R17, 0x2, R39 ;  /* 0x0000000211237824 */ /* 0x000fe200078e0227 */
[----:B------:R-:W-:Y:S02]  /*46c0*/  LEA.HI.X.SX32 R25, R29, R0, 0x1, P4 ;  /* 0x000000001d197211 */ /* 0x000fe400020f0eff */
[-C--:B------:R-:W-:Y:S02]  /*46d0*/  IADD3 R28, P4, R33, R16.reuse, RZ ;  /* 0x00000010211c7210 */ /* 0x080fe40007f9e0ff */
[----:B--2---:R-:W-:-:S02]  /*46e0*/  IADD3 R26, P2, R31, R16, RZ ;  /* 0x000000101f1a7210 */ /* 0x004fc40007f5e0ff */
[----:B------:R-:W-:Y:S01]  /*46f0*/  IADD3 R30, P5, R39, R16, RZ ;  /* 0x00000010271e7210 */ /* 0x000fe20007fbe0ff */
[----:B---3--:R-:W-:Y:S01]  /*4700*/  IMAD R13, R17, 0x2, R35 ;  /* 0x00000002110d7824 */ /* 0x008fe200078e0223 */
[-C--:B------:R-:W-:Y:S02]  /*4710*/  LEA.HI.X.SX32 R27, R31, R0.reuse, 0x1, P2 ;  /* 0x000000001f1b7211 */ /* 0x080fe400010f0eff */
[-C--:B------:R-:W-:Y:S02]  /*4720*/  LEA.HI.X.SX32 R29, R33, R0.reuse, 0x1, P4 ;  /* 0x00000000211d7211 */ /* 0x080fe400020f0eff */
[----:B------:R-:W-:Y:S01]  /*4730*/  LEA.HI.X.SX32 R31, R39, R0, 0x1, P5 ;  /* 0x00000000271f7211 */ /* 0x000fe200028f0eff */
[----:B------:R-:W-:Y:S01]  /*4740*/  IMAD R39, R17, 0x2, R13 ;  /* 0x0000000211277824 */ /* 0x000fe200078e020d */
[-C--:B------:R-:W-:Y:S02]  /*4750*/  IADD3 R32, P4, R35, R16.reuse, RZ ;  /* 0x0000001023207210 */ /* 0x080fe40007f9e0ff */
[----:B------:R-:W-:-:S02]  /*4760*/  IADD3 R34, P5, R13, R16, RZ ;  /* 0x000000100d227210 */ /* 0x000fc40007fbe0ff */
[----:B------:R-:W-:Y:S02]  /*4770*/  IADD3 R12, P2, R37, R16, RZ ;  /* 0x00000010250c7210 */ /* 0x000fe40007f5e0ff */
[-C--:B------:R-:W-:Y:S02]  /*4780*/  LEA.HI.X.SX32 R33, R35, R0.reuse, 0x1, P4 ;  /* 0x0000000023217211 */ /* 0x080fe400020f0eff */
[-C--:B------:R-:W-:Y:S02]  /*4790*/  LEA.HI.X.SX32 R35, R13, R0.reuse, 0x1, P5 ;  /* 0x000000000d237211 */ /* 0x080fe400028f0eff */
[----:B------:R-:W-:Y:S02]  /*47a0*/  ISETP.LT.AND P4, PT, R94, UR5, !P0 ;  /* 0x000000055e007c0c */ /* 0x000fe4000c781270 */
[----:B------:R-:W-:Y:S02]  /*47b0*/  LEA.HI.X.SX32 R13, R37, R0, 0x1, P2 ;  /* 0x00000000250d7211 */ /* 0x000fe400010f0eff */
[----:B------:R-:W-:-:S02]  /*47c0*/  IADD3 R14, P5, R39, R16, RZ ;  /* 0x00000010270e7210 */ /* 0x000fc40007fbe0ff */
[----:B------:R-:W-:Y:S02]  /*47d0*/  PRMT R37, R15, 0x7773, RZ ;  /* 0x000077730f257816 */ /* 0x000fe400000000ff */
[----:B------:R-:W-:Y:S01]  /*47e0*/  LEA.HI.X.SX32 R15, R39, R0, 0x1, P5 ;  /* 0x00000000270f7211 */ /* 0x000fe200028f0eff */
[----:B------:R-:W-:Y:S01]  /*47f0*/  IMAD R39, R17, 0x2, R39 ;  /* 0x0000000211277824 */ /* 0x000fe200078e0227 */
[----:B------:R-:W-:Y:S01]  /*4800*/  ISETP.LT.AND P5, PT, R93, UR5, !P0 ;  /* 0x000000055d007c0c */ /* 0x000fe2000c7a1270 */
[----:B------:R-:W-:Y:S01]  /*4810*/  @P6 STG.E.U8 desc[UR10][R12.64], R37 ;  /* 0x000000250c006986 */ /* 0x000fe2000c10110a */
[----:B0-----:R-:W-:Y:S02]  /*4820*/  PRMT R41, R8, 0x7770, RZ ;  /* 0x0000777008297816 */ /* 0x001fe400000000ff */
[----:B------:R-:W-:Y:S02]  /*4830*/  ISETP.LT.AND P6, PT, R51, UR5, !P0 ;  /* 0x0000000533007c0c */ /* 0x000fe4000c7c1270 */
[----:B------:R-:W-:Y:S01]  /*4840*/  PRMT R51, R9, 0x7770, RZ ;  /* 0x0000777009337816 */ /* 0x000fe200000000ff */
[----:B------:R0:W-:Y:S01]  /*4850*/  @P3 STG.E.U8 desc[UR10][R22.64], R41 ;  /* 0x0000002916003986 */ /* 0x0001e2000c10110a */
[----:B------:R-:W-:-:S02]  /*4860*/  ISETP.LT.AND P3, PT, R49, UR5, !P0 ;  /* 0x0000000531007c0c */ /* 0x000fc4000c761270 */
[----:B------:R-:W-:Y:S01]  /*4870*/  PRMT R49, R10, 0x7770, RZ ;  /* 0x000077700a317816 */ /* 0x000fe200000000ff */
[----:B------:R2:W-:Y:S01]  /*4880*/  @P4 STG.E.U8 desc[UR10][R24.64], R51 ;  /* 0x0000003318004986 */ /* 0x0005e2000c10110a */
[----:B------:R-:W-:Y:S02]  /*4890*/  ISETP.LT.AND P4, PT, R47, UR5, !P0 ;  /* 0x000000052f007c0c */ /* 0x000fe4000c781270 */
[----:B------:R-:W-:Y:S01]  /*48a0*/  PRMT R47, R11, 0x7770, RZ ;  /* 0x000077700b2f7816 */ /* 0x000fe200000000ff */
[----:B------:R3:W-:Y:S01]  /*48b0*/  @P5 STG.E.U8 desc[UR10][R26.64], R49 ;  /* 0x000000311a005986 */ /* 0x0007e2000c10110a */
[----:B------:R-:W-:Y:S02]  /*48c0*/  ISETP.LT.AND P5, PT, R92, UR5, !P0 ;  /* 0x000000055c007c0c */ /* 0x000fe4000c7a1270 */
[----:B------:R-:W-:Y:S01]  /*48d0*/  PRMT R43, R8, 0x7771, RZ ;  /* 0x00007771082b7816 */ /* 0x000fe200000000ff */
[----:B------:R4:W-:Y:S01]  /*48e0*/  @P6 STG.E.U8 desc[UR10][R28.64], R47 ;  /* 0x0000002f1c006986 */ /* 0x0009e2000c10110a */
[----:B------:R-:W-:Y:S01]  /*48f0*/  ISETP.LT.AND P6, PT, R91, UR5, !P0 ;  /* 0x000000055b007c0c */ /* 0x000fe2000c7c1270 */
[----:B0-----:R-:W-:Y:S01]  /*4900*/  IMAD R23, R17, 0x2, R39 ;  /* 0x0000000211177824 */ /* 0x001fe200078e0227 */
[----:B------:R-:W-:Y:S01]  /*4910*/  PRMT R41, R9, 0x7771, RZ ;  /* 0x0000777109297816 */ /* 0x000fe200000000ff */
[----:B------:R-:W-:Y:S01]  /*4920*/  @P3 STG.E.U8 desc[UR10][R30.64], R43 ;  /* 0x0000002b1e003986 */ /* 0x000fe2000c10110a */
[----:B------:R-:W-:Y:S01]  /*4930*/  PRMT R37, R10, 0x7771, RZ ;  /* 0x000077710a257816 */ /* 0x000fe200000000ff */
[----:B--2---:R-:W-:Y:S01]  /*4940*/  IMAD R25, R17, 0x2, R23 ;  /* 0x0000000211197824 */ /* 0x004fe200078e0217 */
[----:B------:R-:W-:Y:S01]  /*4950*/  ISETP.LT.AND P3, PT, R89, UR5, !P0 ;  /* 0x0000000559007c0c */ /* 0x000fe2000c761270 */
[----:B------:R0:W-:Y:S01]  /*4960*/  @P4 STG.E.U8 desc[UR10][R32.64], R41 ;  /* 0x0000002920004986 */ /* 0x0001e2000c10110a */
[----:B---3--:R-:W-:-:S02]  /*4970*/  PRMT R27, R11, 0x7771, RZ ;  /* 0x000077710b1b7816 */ /* 0x008fc400000000ff */
[----:B------:R-:W-:Y:S01]  /*4980*/  ISETP.LT.AND P4, PT, R90, UR5, !P0 ;  /* 0x000000055a007c0c */ /* 0x000fe2000c781270 */
[----:B------:R-:W-:Y:S01]  /*4990*/  @P5 STG.E.U8 desc[UR10][R34.64], R37 ;  /* 0x0000002522005986 */ /* 0x000fe2000c10110a */
[-C--:B------:R-:W-:Y:S02]  /*49a0*/  IADD3 R12, P5, R39, R16.reuse, RZ ;  /* 0x00000010270c7210 */ /* 0x080fe40007fbe0ff */
[----:B----4-:R-:W-:Y:S01]  /*49b0*/  PRMT R29, R9, 0x7772, RZ ;  /* 0x00007772091d7816 */ /* 0x010fe200000000ff */
[----:B------:R2:W-:Y:S01]  /*49c0*/  @P6 STG.E.U8 desc[UR10][R14.64], R27 ;  /* 0x0000001b0e006986 */ /* 0x0005e2000c10110a */
[----:B------:R-:W-:Y:S02]  /*49d0*/  IADD3 R22, P6, R23, R16, RZ ;  /* 0x0000001017167210 */ /* 0x000fe40007fde0ff */
[-C--:B------:R-:W-:Y:S02]  /*49e0*/  LEA.HI.X.SX32 R13, R39, R0.reuse, 0x1, P5 ;  /* 0x00000000270d7211 */ /* 0x080fe400028f0eff */
[----:B------:R-:W-:-:S02]  /*49f0*/  LEA.HI.X.SX32 R23, R23, R0, 0x1, P6 ;  /* 0x0000000017177211 */ /* 0x000fc400030f0eff */
[----:B------:R-:W-:Y:S02]  /*4a00*/  IADD3 R24, P6, R25, R16, RZ ;  /* 0x0000001019187210 */ /* 0x000fe40007fde0ff */
[----:B------:R-:W-:Y:S02]  /*4a10*/  ISETP.LT.AND P5, PT, R88, UR5, !P0 ;  /* 0x0000000558007c0c */ /* 0x000fe4000c7a1270 */
[----:B0-----:R-:W-:Y:S01]  /*4a20*/  PRMT R33, R8, 0x7772, RZ ;  /* 0x0000777208217816 */ /* 0x001fe200000000ff */
[----:B--2---:R-:W-:Y:S01]  /*4a30*/  IMAD R15, R17, 0x2, R25 ;  /* 0x00000002110f7824 */ /* 0x004fe200078e0219 */
[----:B------:R-:W-:Y:S02]  /*4a40*/  LEA.HI.X.SX32 R25, R25, R0, 0x1, P6 ;  /* 0x0000000019197211 */ /* 0x000fe400030f0eff */
[----:B------:R-:W-:Y:S01]  /*4a50*/  PRMT R31, R10, 0x7772, RZ ;  /* 0x000077720a1f7816 */ /* 0x000fe200000000ff */
[----:B------:R-:W-:Y:S01]  /*4a60*/  IMAD R27, R17, 0x2, R15 ;  /* 0x00000002111b7824 */ /* 0x000fe200078e020f */
[----:B------:R-:W-:Y:S01]  /*4a70*/  IADD3 R14, P6, R15, R16, RZ ;  /* 0x000000100f0e7210 */ /* 0x000fe20007fde0ff */
[----:B------:R0:W-:Y:S01]  /*4a80*/  @P4 STG.E.U8 desc[UR10][R12.64], R33 ;  /* 0x000000210c004986 */ /* 0x0001e2000c10110a */
[----:B------:R-:W-:-:S02]  /*4a90*/  ISETP.LT.AND P4, PT, R87, UR5, !P0 ;  /* 0x0000000557007c0c */ /* 0x000fc4000c781270 */
[----:B------:R-:W-:Y:S01]  /*4aa0*/  LEA.HI.X.SX32 R15, R15, R0, 0x1, P6 ;  /* 0x000000000f0f7211 */ /* 0x000fe200030f0eff */
[----:B------:R2:W-:Y:S01]  /*4ab0*/  @P3 STG.E.U8 desc[UR10][R22.64], R29 ;  /* 0x0000001d16003986 */ /* 0x0005e2000c10110a */
[----:B------:R-:W-:Y:S02]  /*4ac0*/  ISETP.LT.AND P3, PT, R85, UR5, !P0 ;  /* 0x0000000555007c0c */ /* 0x000fe4000c761270 */
[----:B------:R-:W-:Y:S01]  /*4ad0*/  ISETP.LT.AND P2, PT, R36, UR5, !P0 ;  /* 0x0000000524007c0c */ /* 0x000fe2000c741270 */
[----:B------:R3:W-:Y:S01]  /*4ae0*/  @P5 STG.E.U8 desc[UR10][R24.64], R31 ;  /* 0x0000001f18005986 */ /* 0x0007e2000c10110a */
[----:B------:R-:W-:Y:S02]  /*4af0*/  ISETP.LT.AND P5, PT, R83, UR5, !P0 ;  /* 0x0000000553007c0c */ /* 0x000fe4000c7a1270 */
[----:B0-----:R-:W-:Y:S02]  /*4b00*/  IADD3 R12, P6, R27, R16, RZ ;  /* 0x000000101b0c7210 */ /* 0x001fe40007fde0ff */
[----:B------:R-:W-:Y:S01]  /*4b10*/  PRMT R33, R11, 0x7772, RZ ;  /* 0x000077720b217816 */ /* 0x000fe200000000ff */
[----:B--2---:R-:W-:Y:S01]  /*4b20*/  IMAD R23, R17, 0x2, R27 ;  /* 0x0000000211177824 */ /* 0x004fe200078e021b */
[----:B------:R-:W-:-:S02]  /*4b30*/  LEA.HI.X.SX32 R13, R27, R0, 0x1, P6 ;  /* 0x000000001b0d7211 */ /* 0x000fc400030f0eff */
[----:B------:R-:W-:Y:S01]  /*4b40*/  PRMT R29, R8, 0x7773, RZ ;  /* 0x00007773081d7816 */ /* 0x000fe200000000ff */
[----:B---3--:R-:W-:Y:S01]  /*4b50*/  IMAD R25, R17, 0x2, R23 ;  /* 0x0000000211197824 */ /* 0x008fe200078e0217 */
[----:B------:R-:W-:Y:S01]  /*4b60*/  IADD3 R22, P6, R23, R16, RZ ;  /* 0x0000001017167210 */ /* 0x000fe20007fde0ff */
[----:B------:R0:W-:Y:S01]  /*4b70*/  @P4 STG.E.U8 desc[UR10][R14.64], R33 ;  /* 0x000000210e004986 */ /* 0x0001e2000c10110a */
[----:B------:R-:W-:Y:S01]  /*4b80*/  PRMT R31, R9, 0x7773, RZ ;  /* 0x00007773091f7816 */ /* 0x000fe200000000ff */
[----:B------:R-:W-:Y:S01]  /*4b90*/  IMAD R27, R17, 0x2, R25 ;  /* 0x00000002111b7824 */ /* 0x000fe200078e0219 */
[----:B------:R-:W-:Y:S01]  /*4ba0*/  LEA.HI.X.SX32 R23, R23, R0, 0x1, P6 ;  /* 0x0000000017177211 */ /* 0x000fe200030f0eff */
[----:B------:R2:W-:Y:S01]  /*4bb0*/  @P3 STG.E.U8 desc[UR10][R12.64], R29 ;  /* 0x0000001d0c003986 */ /* 0x0005e2000c10110a */
[C---:B------:R-:W-:Y:S02]  /*4bc0*/  IADD3 R8, P6, R25.reuse, R16, RZ ;  /* 0x0000001019087210 */ /* 0x040fe40007fde0ff */
[----:B------:R-:W-:Y:S01]  /*4bd0*/  ISETP.LT.AND P4, PT, R82, UR5, !P0 ;  /* 0x0000000552007c0c */ /* 0x000fe2000c781270 */
[----:B------:R3:W-:Y:S01]  /*4be0*/  @P5 STG.E.U8 desc[UR10][R22.64], R31 ;  /* 0x0000001f16005986 */ /* 0x0007e2000c10110a */
[----:B------:R-:W-:-:S02]  /*4bf0*/  LEA.HI.X.SX32 R9, R25, R0, 0x1, P6 ;  /* 0x0000000019097211 */ /* 0x000fc400030f0eff */
[----:B------:R-:W-:Y:S01]  /*4c00*/  PRMT R25, R11, 0x7773, RZ ;  /* 0x000077730b197816 */ /* 0x000fe200000000ff */
[----:B------:R-:W-:Y:S01]  /*4c10*/  IMAD R11, R17, 0x2, R27 ;  /* 0x00000002110b7824 */ /* 0x000fe200078e021b */
[----:B0-----:R-:W-:Y:S02]  /*4c20*/  IADD3 R14, P6, R27, R16, RZ ;  /* 0x000000101b0e7210 */ /* 0x001fe40007fde0ff */
[----:B------:R-:W-:Y:S01]  /*4c30*/  ISETP.LT.AND P3, PT, R81, UR5, !P0 ;  /* 0x0000000551007c0c */ /* 0x000fe2000c761270 */
[C---:B--2---:R-:W-:Y:S01]  /*4c40*/  IMAD R13, R17.reuse, 0x2, R11 ;  /* 0x00000002110d7824 */ /* 0x044fe200078e020b */
[----:B------:R-:W-:Y:S02]  /*4c50*/  ISETP.LT.AND P5, PT, R80, UR5, !P0 ;  /* 0x0000000550007c0c */ /* 0x000fe4000c7a1270 */
[----:B------:R-:W-:Y:S01]  /*4c60*/  PRMT R29, R10, 0x7773, RZ ;  /* 0x000077730a1d7816 */ /* 0x000fe200000000ff */
[----:B---3--:R-:W-:Y:S01]  /*4c70*/  IMAD R23, R17, 0x2, R13 ;  /* 0x0000000211177824 */ /* 0x008fe200078e020d */
[----:B------:R-:W-:-:S02]  /*4c80*/  LEA.HI.X.SX32 R15, R27, R0, 0x1, P6 ;  /* 0x000000001b0f7211 */ /* 0x000fc400030f0eff */
[C---:B------:R-:W-:Y:S01]  /*4c90*/  IADD3 R10, P6, R11.reuse, R16, RZ ;  /* 0x000000100b0a7210 */ /* 0x040fe20007fde0ff */
[----:B------:R0:W-:Y:S01]  /*4ca0*/  @P4 STG.E.U8 desc[UR10][R8.64], R29 ;  /* 0x0000001d08004986 */ /* 0x0001e2000c10110a */
[----:B-1----:R-:W-:Y:S02]  /*4cb0*/  PRMT R31, R4, 0x7770, RZ ;  /* 0x00007770041f7816 */ /* 0x002fe400000000ff */
[----:B------:R-:W-:Y:S01]  /*4cc0*/  LEA.HI.X.SX32 R11, R11, R0, 0x1, P6 ;  /* 0x000000000b0b7211 */ /* 0x000fe200030f0eff */
[----:B------:R1:W-:Y:S01]  /*4cd0*/  @P3 STG.E.U8 desc[UR10][R14.64], R25 ;  /* 0x000000190e003986 */ /* 0x0003e2000c10110a */
[----:B------:R-:W-:Y:S02]  /*4ce0*/  IADD3 R12, P6, R13, R16, RZ ;  /* 0x000000100d0c7210 */ /* 0x000fe40007fde0ff */
[----:B------:R-:W-:Y:S01]  /*4cf0*/  ISETP.LT.AND P4, PT, R79, UR5, !P0 ;  /* 0x000000054f007c0c */ /* 0x000fe2000c781270 */
[----:B------:R2:W-:Y:S01]  /*4d00*/  @P5 STG.E.U8 desc[UR10][R10.64], R31 ;  /* 0x0000001f0a005986 */ /* 0x0005e2000c10110a */
[----:B------:R-:W-:-:S02]  /*4d10*/  LEA.HI.X.SX32 R13, R13, R0, 0x1, P6 ;  /* 0x000000000d0d7211 */ /* 0x000fc400030f0eff */
[----:B------:R-:W-:Y:S02]  /*4d20*/  ISETP.LT.AND P3, PT, R78, UR5, !P0 ;  /* 0x000000054e007c0c */ /* 0x000fe4000c761270 */
[----:B0-----:R-:W-:Y:S02]  /*4d30*/  IADD3 R8, P6, R23, R16, RZ ;  /* 0x0000001017087210 */ /* 0x001fe40007fde0ff */
[----:B------:R-:W-:Y:S01]  /*4d40*/  ISETP.LT.AND P5, PT, R77, UR5, !P0 ;  /* 0x000000054d007c0c */ /* 0x000fe2000c7a1270 */
[----:B-1----:R-:W-:Y:S01]  /*4d50*/  IMAD R15, R17, 0x2, R23 ;  /* 0x00000002110f7824 */ /* 0x002fe200078e0217 */
[----:B------:R-:W-:Y:S02]  /*4d60*/  LEA.HI.X.SX32 R9, R23, R0, 0x1, P6 ;  /* 0x0000000017097211 */ /* 0x000fe400030f0eff */
[----:B------:R-:W-:Y:S01]  /*4d70*/  PRMT R29, R5, 0x7770, RZ ;  /* 0x00007770051d7816 */ /* 0x000fe200000000ff */
[----:B--2---:R-:W-:Y:S01]  /*4d80*/  IMAD R11, R17, 0x2, R15 ;  /* 0x00000002110b7824 */ /* 0x004fe200078e020f */
[----:B------:R-:W-:-:S02]  /*4d90*/  IADD3 R14, P6, R15, R16, RZ ;  /* 0x000000100f0e7210 */ /* 0x000fc40007fde0ff */
[----:B------:R-:W-:Y:S01]  /*4da0*/  PRMT R27, R6, 0x7770, RZ ;  /* 0x00007770061b7816 */ /* 0x000fe200000000ff */
[----:B------:R-:W-:Y:S01]  /*4db0*/  IMAD R23, R17, 0x2, R11 ;  /* 0x0000000211177824 */ /* 0x000fe200078e020b */
[----:B------:R-:W-:Y:S01]  /*4dc0*/  LEA.HI.X.SX32 R15, R15, R0, 0x1, P6 ;  /* 0x000000000f0f7211 */ /* 0x000fe200030f0eff */
[----:B------:R0:W-:Y:S01]  /*4dd0*/  @P4 STG.E.U8 desc[UR10][R12.64], R29 ;  /* 0x0000001d0c004986 */ /* 0x0001e2000c10110a */
[----:B------:R-:W-:Y:S02]  /*4de0*/  PRMT R25, R7, 0x7770, RZ ;  /* 0x0000777007197816 */ /* 0x000fe400000000ff */
[C---:B------:R-:W-:Y:S01]  /*4df0*/  IADD3 R10, P6, R11.reuse, R16, RZ ;  /* 0x000000100b0a7210 */ /* 0x040fe20007fde0ff */
[----:B------:R1:W-:Y:S01]  /*4e00*/  @P3 STG.E.U8 desc[UR10][R8.64], R27 ;  /* 0x0000001b08003986 */ /* 0x0003e2000c10110a */
[----:B------:R-:W-:Y:S02]  /*4e10*/  ISETP.LT.AND P4, PT, R76, UR5, !P0 ;  /* 0x000000054c007c0c */ /* 0x000fe4000c781270 */
[----:B------:R-:W-:Y:S01]  /*4e20*/  LEA.HI.X.SX32 R11, R11, R0, 0x1, P6 ;  /* 0x000000000b0b7211 */ /* 0x000fe200030f0eff */
[----:B------:R2:W-:Y:S01]  /*4e30*/  @P5 STG.E.U8 desc[UR10][R14.64], R25 ;  /* 0x000000190e005986 */ /* 0x0005e2000c10110a */
[----:B------:R-:W-:-:S02]  /*4e40*/  ISETP.LT.AND P3, PT, R75, UR5, !P0 ;  /* 0x000000054b007c0c */ /* 0x000fc4000c761270 */
[----:B------:R-:W-:Y:S02]  /*4e50*/  ISETP.LT.AND P5, PT, R74, UR5, !P0 ;  /* 0x000000054a007c0c */ /* 0x000fe4000c7a1270 */
[----:B0-----:R-:W-:Y:S02]  /*4e60*/  IADD3 R12, P6, R23, R16, RZ ;  /* 0x00000010170c7210 */ /* 0x001fe40007fde0ff */
[----:B------:R-:W-:Y:S01]  /*4e70*/  PRMT R31, R4, 0x7771, RZ ;  /* 0x00007771041f7816 */ /* 0x000fe200000000ff */
[----:B-1----:R-:W-:Y:S01]  /*4e80*/  IMAD R9, R17, 0x2, R23 ;  /* 0x0000000211097824 */ /* 0x002fe200078e0217 */
[----:B------:R-:W-:Y:S02]  /*4e90*/  LEA.HI.X.SX32 R13, R23, R0, 0x1, P6 ;  /* 0x00000000170d7211 */ /* 0x000fe400030f0eff */
[----:B------:R-:W-:Y:S01]  /*4ea0*/  PRMT R29, R5, 0x7771, RZ ;  /* 0x00007771051d7816 */ /* 0x000fe200000000ff */
[----:B--2---:R-:W-:Y:S01]  /*4eb0*/  IMAD R15, R17, 0x2, R9 ;  /* 0x00000002110f7824 */ /* 0x004fe200078e0209 */
[----:B------:R-:W-:Y:S01]  /*4ec0*/  IADD3 R8, P6, R9, R16, RZ ;  /* 0x0000001009087210 */ /* 0x000fe20007fde0ff */
[----:B------:R0:W-:Y:S01]  /*4ed0*/  @P4 STG.E.U8 desc[UR10][R10.64], R31 ;  /* 0x0000001f0a004986 */ /* 0x0001e2000c10110a */
[----:B------:R-:W-:Y:S01]  /*4ee0*/  PRMT R27, R6, 0x7771, RZ ;  /* 0x00007771061b7816 */ /* 0x000fe200000000ff */
[----:B------:R-:W-:Y:S01]  /*4ef0*/  IMAD R25, R17, 0x2, R15 ;  /* 0x0000000211197824 */ /* 0x000fe200078e020f */
[----:B------:R-:W-:Y:S01]  /*4f00*/  LEA.HI.X.SX32 R9, R9, R0, 0x1, P6 ;  /* 0x0000000009097211 */ /* 0x000fe200030f0eff */
[----:B------:R-:W-:Y:S01]  /*4f10*/  @P3 STG.E.U8 desc[UR10][R12.64], R29 ;  /* 0x0000001d0c003986 */ /* 0x000fe2000c10110a */
[----:B------:R-:W-:-:S02]  /*4f20*/  ISETP.LT.AND P4, PT, R73, UR5, !P0 ;  /* 0x0000000549007c0c */ /* 0x000fc4000c781270 */
[-C--:B------:R-:W-:Y:S01]  /*4f30*/  IADD3 R14, P6, R15, R16.reuse, RZ ;  /* 0x000000100f0e7210 */ /* 0x080fe20007fde0ff */
[----:B------:R1:W-:Y:S01]  /*4f40*/  @P5 STG.E.U8 desc[UR10][R8.64], R27 ;  /* 0x0000001b08005986 */ /* 0x0003e2000c10110a */
[----:B------:R-:W-:Y:S02]  /*4f50*/  IADD3 R22, P5, R25, R16, RZ ;  /* 0x0000001019167210 */ /* 0x000fe40007fbe0ff */
[-C--:B------:R-:W-:Y:S02]  /*4f60*/  LEA.HI.X.SX32 R15, R15, R0.reuse, 0x1, P6 ;  /* 0x000000000f0f7211 */ /* 0x080fe400030f0eff */
[----:B0-----:R-:W-:Y:S02]  /*4f70*/  PRMT R11, R7, 0x7771, RZ ;  /* 0x00007771070b7816 */ /* 0x001fe400000000ff */
[----:B------:R-:W-:Y:S01]  /*4f80*/  LEA.HI.X.SX32 R23, R25, R0, 0x1, P5 ;  /* 0x0000000019177211 */ /* 0x000fe200028f0eff */
[C---:B------:R-:W-:Y:S01]  /*4f90*/  IMAD R25, R17.reuse, 0x2, R25 ;  /* 0x0000000211197824 */ /* 0x040fe200078e0219 */
[----:B------:R-:W-:Y:S01]  /*4fa0*/  ISETP.LT.AND P3, PT, R72, UR5, !P0 ;  /* 0x0000000548007c0c */ /* 0x000fe2000c761270 */
[----:B------:R0:W-:Y:S01]  /*4fb0*/  @P4 STG.E.U8 desc[UR10][R14.64], R11 ;  /* 0x0000000b0e004986 */ /* 0x0001e2000c10110a */
[----:B------:R-:W-:Y:S01]  /*4fc0*/  ISETP.LT.AND P4, PT, R70, UR5, !P0 ;  /* 0x0000000546007c0c */ /* 0x000fe2000c781270 */
[----:B-1----:R-:W-:Y:S01]  /*4fd0*/  IMAD R27, R17, 0x2, R25 ;  /* 0x00000002111b7824 */ /* 0x002fe200078e0219 */
[----:B------:R-:W-:Y:S01]  /*4fe0*/  IADD3 R12, P5, R25, R16, RZ ;  /* 0x00000010190c7210 */ /* 0x000fe20007fbe0ff */
[----:B------:R-:W1:Y:S01]  /*4ff0*/  LDS.128 R8, [R21+UR8] ;  /* 0x0000000815087984 */ /* 0x000e620008000c00 */
[----:B------:R-:W-:-:S02]  /*5000*/  ISETP.LT.AND P6, PT, R71, UR5, !P0 ;  /* 0x0000000547007c0c */ /* 0x000fc4000c7c1270 */
[----:B------:R-:W-:Y:S02]  /*5010*/  PRMT R31, R4, 0x7772, RZ ;  /* 0x00007772041f7816 */ /* 0x000fe400000000ff */
[----:B------:R-:W-:Y:S02]  /*5020*/  LEA.HI.X.SX32 R13, R25, R0, 0x1, P5 ;  /* 0x00000000190d7211 */ /* 0x000fe400028f0eff */
[----:B------:R-:W-:Y:S01]  /*5030*/  IADD3 R24, P5, R27, R16, RZ ;  /* 0x000000101b187210 */ /* 0x000fe20007fbe0ff */
[----:B0-----:R-:W-:Y:S01]  /*5040*/  IMAD R15, R17, 0x2, R27 ;  /* 0x00000002110f7824 */ /* 0x001fe200078e021b */
[----:B------:R-:W-:Y:S01]  /*5050*/  PRMT R33, R5, 0x7772, RZ ;  /* 0x0000777205217816 */ /* 0x000fe200000000ff */
[----:B------:R0:W-:Y:S01]  /*5060*/  @P3 STG.E.U8 desc[UR10][R22.64], R31 ;  /* 0x0000001f16003986 */ /* 0x0001e2000c10110a */
[----:B------:R-:W-:Y:S02]  /*5070*/  PRMT R29, R6, 0x7772, RZ ;  /* 0x00007772061d7816 */ /* 0x000fe400000000ff */
[----:B------:R-:W-:Y:S01]  /*5080*/  LEA.HI.X.SX32 R25, R27, R0, 0x1, P5 ;  /* 0x000000001b197211 */ /* 0x000fe200028f0eff */
[----:B------:R2:W-:Y:S01]  /*5090*/  @P4 STG.E.U8 desc[UR10][R12.64], R33 ;  /* 0x000000210c004986 */ /* 0x0005e2000c10110a */
[----:B------:R-:W-:-:S02]  /*50a0*/  ISETP.LT.AND P3, PT, R69, UR5, !P0 ;  /* 0x0000000545007c0c */ /* 0x000fc4000c761270 */
[----:B------:R-:W-:Y:S01]  /*50b0*/  IADD3 R14, P4, R15, R16, RZ ;  /* 0x000000100f0e7210 */ /* 0x000fe20007f9e0ff */
[----:B------:R3:W-:Y:S01]  /*50c0*/  @P6 STG.E.U8 desc[UR10][R24.64], R29 ;  /* 0x0000001d18006986 */ /* 0x0007e2000c10110a */
[----:B------:R-:W-:Y:S02]  /*50d0*/  PRMT R27, R5, 0x7773, RZ ;  /* 0x00007773051b7816 */ /* 0x000fe400000000ff */
[----:B------:R-:W-:Y:S01]  /*50e0*/  ISETP.LT.AND P5, PT, R68, UR5, !P0 ;  /* 0x0000000544007c0c */ /* 0x000fe2000c7a1270 */
[----:B0-----:R-:W-:Y:S01]  /*50f0*/  IMAD R23, R17, 0x2, R15 ;  /* 0x0000000211177824 */ /* 0x001fe200078e020f */
[----:B------:R-:W-:Y:S02]  /*5100*/  LEA.HI.X.SX32 R15, R15, R0, 0x1, P4 ;  /* 0x000000000f0f7211 */ /* 0x000fe400020f0eff */
[----:B------:R-:W-:Y:S01]  /*5110*/  PRMT R31, R7, 0x7772, RZ ;  /* 0x00007772071f7816 */ /* 0x000fe200000000ff */
[----:B------:R-:W-:Y:S01]  /*5120*/  IMAD R21, R17, 0x2, R23 ;  /* 0x0000000211157824 */ /* 0x000fe200078e0217 */
[----:B------:R-:W-:-:S02]  /*5130*/  IADD3 R22, P6, R23, R16, RZ ;  /* 0x0000001017167210 */ /* 0x000fc40007fde0ff */
[----:B------:R-:W-:Y:S01]  /*5140*/  ISETP.LT.AND P4, PT, R67, UR5, !P0 ;  /* 0x0000000543007c0c */ /* 0x000fe2000c781270 */
[----:B------:R-:W-:Y:S01]  /*5150*/  IMAD R5, R17, 0x2, R21 ;  /* 0x0000000211057824 */ /* 0x000fe200078e0215 */
[----:B------:R-:W-:Y:S01]  /*5160*/  LEA.HI.X.SX32 R23, R23, R0, 0x1, P6 ;  /* 0x0000000017177211 */ /* 0x000fe200030f0eff */
[----:B------:R0:W-:Y:S01]  /*5170*/  @P3 STG.E.U8 desc[UR10][R14.64], R31 ;  /* 0x0000001f0e003986 */ /* 0x0001e2000c10110a */
[C---:B--2---:R-:W-:Y:S02]  /*5180*/  IADD3 R12, P6, R21.reuse, R16, RZ ;  /* 0x00000010150c7210 */ /* 0x044fe40007fde0ff */
[----:B---3--:R-:W-:Y:S02]  /*5190*/  PRMT R29, R4, 0x7773, RZ ;  /* 0x00007773041d7816 */ /* 0x008fe400000000ff */
[----:B------:R-:W-:Y:S02]  /*51a0*/  LEA.HI.X.SX32 R13, R21, R0, 0x1, P6 ;  /* 0x00000000150d7211 */ /* 0x000fe400030f0eff */
[----:B------:R-:W-:Y:S01]  /*51b0*/  ISETP.LT.AND P3, PT, R66, UR5, !P0 ;  /* 0x0000000542007c0c */ /* 0x000fe2000c761270 */
[----:B------:R2:W-:Y:S01]  /*51c0*/  @P5 STG.E.U8 desc[UR10][R22.64], R29 ;  /* 0x0000001d16005986 */ /* 0x0005e2000c10110a */
[----:B------:R-:W-:-:S02]  /*51d0*/  IADD3 R4, P6, R5, R16, RZ ;  /* 0x0000001005047210 */ /* 0x000fc40007fde0ff */
[----:B------:R-:W-:Y:S01]  /*51e0*/  PRMT R25, R6, 0x7773, RZ ;  /* 0x0000777306197816 */ /* 0x000fe200000000ff */
[----:B0-----:R-:W-:Y:S01]  /*51f0*/  IMAD R15, R17, 0x2, R5 ;  /* 0x00000002110f7824 */ /* 0x001fe200078e0205 */
[----:B------:R-:W-:Y:S01]  /*5200*/  LEA.HI.X.SX32 R5, R5, R0, 0x1, P6 ;  /* 0x0000000005057211 */ /* 0x000fe200030f0eff */
[----:B------:R0:W-:Y:S01]  /*5210*/  @P4 STG.E.U8 desc[UR10][R12.64], R27 ;  /* 0x0000001b0c004986 */ /* 0x0001e2000c10110a */
[----:B------:R-:W-:Y:S01]  /*5220*/  ISETP.LT.AND P5, PT, R65, UR5, !P0 ;  /* 0x0000000541007c0c */ /* 0x000fe2000c7a1270 */
[----:B------:R-:W-:Y:S01]  /*5230*/  IMAD R21, R17, 0x2, R15 ;  /* 0x0000000211157824 */ /* 0x000fe200078e020f */
[C---:B------:R-:W-:Y:S02]  /*5240*/  IADD3 R14, P6, R15.reuse, R16, RZ ;  /* 0x000000100f0e7210 */ /* 0x040fe40007fde0ff */
[----:B------:R-:W-:Y:S01]  /*5250*/  ISETP.LT.AND P4, PT, R64, UR5, !P0 ;  /* 0x0000000540007c0c */ /* 0x000fe2000c781270 */
[----:B------:R3:W-:Y:S01]  /*5260*/  @P3 STG.E.U8 desc[UR10][R4.64], R25 ;  /* 0x0000001904003986 */ /* 0x0007e2000c10110a */
[----:B------:R-:W-:-:S02]  /*5270*/  LEA.HI.X.SX32 R15, R15, R0, 0x1, P6 ;  /* 0x000000000f0f7211 */ /* 0x000fc400030f0eff */
[----:B------:R-:W-:Y:S02]  /*5280*/  IADD3 R6, P6, R21, R16, RZ ;  /* 0x0000001015067210 */ /* 0x000fe40007fde0ff */
[----:B--2---:R-:W-:Y:S01]  /*5290*/  PRMT R23, R7, 0x7773, RZ ;  /* 0x0000777307177816 */ /* 0x004fe200000000ff */
[----:B0-----:R-:W-:Y:S01]  /*52a0*/  IMAD R13, R17, 0x2, R21 ;  /* 0x00000002110d7824 */ /* 0x001fe200078e0215 */
[----:B------:R-:W-:Y:S02]  /*52b0*/  ISETP.LT.AND P3, PT, R63, UR5, !P0 ;  /* 0x000000053f007c0c */ /* 0x000fe4000c761270 */
[----:B------:R-:W-:Y:S01]  /*52c0*/  LEA.HI.X.SX32 R7, R21, R0, 0x1, P6 ;  /* 0x0000000015077211 */ /* 0x000fe200030f0eff */
[----:B------:R0:W-:Y:S01]  /*52d0*/  @P5 STG.E.U8 desc[UR10][R14.64], R23 ;  /* 0x000000170e005986 */ /* 0x0001e2000c10110a */
[----:B------:R-:W-:Y:S01]  /*52e0*/  IADD3 R12, P6, R13, R16, RZ ;  /* 0x000000100d0c7210 */ /* 0x000fe20007fde0ff */
[----:B---3--:R-:W-:Y:S01]  /*52f0*/  IMAD R5, R17, 0x2, R13 ;  /* 0x0000000211057824 */ /* 0x008fe200078e020d */
[----:B-1----:R-:W-:-:S02]  /*5300*/  PRMT R27, R8, 0x7770, RZ ;  /* 0x00007770081b7816 */ /* 0x002fc400000000ff */
[----:B------:R-:W-:Y:S01]  /*5310*/  LEA.HI.X.SX32 R13, R13, R0, 0x1, P6 ;  /* 0x000000000d0d7211 */ /* 0x000fe200030f0eff */
[----:B------:R-:W-:Y:S01]  /*5320*/  IMAD R21, R17, 0x2, R5 ;  /* 0x0000000211157824 */ /* 0x000fe200078e0205 */
[----:B------:R-:W-:Y:S01]  /*5330*/  IADD3 R4, P6, R5, R16, RZ ;  /* 0x0000001005047210 */ /* 0x000fe20007fde0ff */
[----:B------:R1:W-:Y:S01]  /*5340*/  @P4 STG.E.U8 desc[UR10][R6.64], R27 ;  /* 0x0000001b06004986 */ /* 0x0003e2000c10110a */
[----:B------:R-:W-:Y:S02]  /*5350*/  PRMT R25, R9, 0x7770, RZ ;  /* 0x0000777009197816 */ /* 0x000fe400000000ff */
[----:B------:R-:W-:Y:S02]  /*5360*/  LEA.HI.X.SX32 R5, R5, R0, 0x1, P6 ;  /* 0x0000000005057211 */ /* 0x000fe400030f0eff */
[----:B------:R-:W-:Y:S01]  /*5370*/  ISETP.LT.AND P5, PT, R62, UR5, !P0 ;  /* 0x000000053e007c0c */ /* 0x000fe2000c7a1270 */
[----:B------:R2:W-:Y:S01]  /*5380*/  @P3 STG.E.U8 desc[UR10][R12.64], R25 ;  /* 0x000000190c003986 */ /* 0x0005e2000c10110a */
[----:B0-----:R-:W-:-:S02]  /*5390*/  IADD3 R14, P6, R21, R16, RZ ;  /* 0x00000010150e7210 */ /* 0x001fc40007fde0ff */
[----:B------:R-:W-:Y:S02]  /*53a0*/  ISETP.LT.AND P4, PT, R61, UR5, !P0 ;  /* 0x000000053d007c0c */ /* 0x000fe4000c781270 */
[----:B------:R-:W-:Y:S01]  /*53b0*/  ISETP.LT.AND P3, PT, R59, UR5, !P0 ;  /* 0x000000053b007c0c */ /* 0x000fe2000c761270 */
[----:B-1----:R-:W-:Y:S01]  /*53c0*/  IMAD R7, R17, 0x2, R21 ;  /* 0x0000000211077824 */ /* 0x002fe200078e0215 */
[----:B------:R-:W-:Y:S02]  /*53d0*/  LEA.HI.X.SX32 R15, R21, R0, 0x1, P6 ;  /* 0x00000000150f7211 */ /* 0x000fe400030f0eff */
[----:B------:R-:W-:Y:S02]  /*53e0*/  PRMT R27, R10, 0x7770, RZ ;  /* 0x000077700a1b7816 */ /* 0x000fe400000000ff */
[----:B------:R-:W-:Y:S01]  /*53f0*/  IADD3 R6, P6, R7, R16, RZ ;  /* 0x0000001007067210 */ /* 0x000fe20007fde0ff */
[----:B--2---:R-:W-:Y:S01]  /*5400*/  IMAD R13, R17, 0x2, R7 ;  /* 0x00000002110d7824 */ /* 0x004fe200078e0207 */
[----:B------:R-:W-:Y:S01]  /*5410*/  PRMT R23, R11, 0x7770, RZ ;  /* 0x000077700b177816 */ /* 0x000fe200000000ff */
[----:B------:R0:W-:Y:S01]  /*5420*/  @P5 STG.E.U8 desc[UR10][R4.64], R27 ;  /* 0x0000001b04005986 */ /* 0x0001e2000c10110a */
[----:B------:R-:W-:Y:S01]  /*5430*/  LEA.HI.X.SX32 R7, R7, R0, 0x1, P6 ;  /* 0x0000000007077211 */ /* 0x000fe200030f0eff */
[----:B------:R-:W-:Y:S01]  /*5440*/  IMAD R21, R17, 0x2, R13 ;  /* 0x0000000211157824 */ /* 0x000fe200078e020d */
[----:B------:R-:W-:Y:S01]  /*5450*/  IADD3 R12, P6, R13, R16, RZ ;  /* 0x000000100d0c7210 */ /* 0x000fe20007fde0ff */
[----:B------:R1:W-:Y:S01]  /*5460*/  @P4 STG.E.U8 desc[UR10][R14.64], R23 ;  /* 0x000000170e004986 */ /* 0x0003e2000c10110a */
[----:B------:R-:W-:-:S02]  /*5470*/  PRMT R25, R8, 0x7771, RZ ;  /* 0x0000777108197816 */ /* 0x000fc400000000ff */
[----:B------:R-:W-:Y:S02]  /*5480*/  LEA.HI.X.SX32 R13, R13, R0, 0x1, P6 ;  /* 0x000000000d0d7211 */ /* 0x000fe400030f0eff */
[----:B------:R-:W-:Y:S01]  /*5490*/  ISETP.LT.AND P5, PT, R57, UR5, !P0 ;  /* 0x0000000539007c0c */ /* 0x000fe2000c7a1270 */
[----:B------:R2:W-:Y:S01]  /*54a0*/  @P3 STG.E.U8 desc[UR10][R6.64], R25 ;  /* 0x0000001906003986 */ /* 0x0005e2000c10110a */
[----:B------:R-:W-:Y:S02]  /*54b0*/  ISETP.LT.AND P4, PT, R55, UR5, !P0 ;  /* 0x0000000537007c0c */ /* 0x000fe4000c781270 */
[----:B0-----:R-:W-:Y:S02]  /*54c0*/  IADD3 R4, P6, R21, R16, RZ ;  /* 0x0000001015047210 */ /* 0x001fe40007fde0ff */
[----:B------:R-:W-:Y:S01]  /*54d0*/  ISETP.LT.AND P3, PT, R53, UR5, !P0 ;  /* 0x0000000535007c0c */ /* 0x000fe2000c761270 */
[----:B-1----:R-:W-:Y:S01]  /*54e0*/  IMAD R15, R17, 0x2, R21 ;  /* 0x00000002110f7824 */ /* 0x002fe200078e0215 */
[----:B------:R-:W-:-:S02]  /*54f0*/  LEA.HI.X.SX32 R5, R21, R0, 0x1, P6 ;  /* 0x0000000015057211 */ /* 0x000fc400030f0eff */
[----:B------:R-:W-:Y:S02]  /*5500*/  PRMT R27, R9, 0x7771, RZ ;  /* 0x00007771091b7816 */ /* 0x000fe400000000ff */
[----:B------:R-:W-:Y:S01]  /*5510*/  IADD3 R14, P6, R15, R16, RZ ;  /* 0x000000100f0e7210 */ /* 0x000fe20007fde0ff */
[----:B--2---:R-:W-:Y:S01]  /*5520*/  IMAD R7, R17, 0x2, R15 ;  /* 0x0000000211077824 */ /* 0x004fe200078e020f */
[----:B------:R-:W-:Y:S01]  /*5530*/  PRMT R23, R10, 0x7771, RZ ;  /* 0x000077710a177816 */ /* 0x000fe200000000ff */
[----:B------:R0:W-:Y:S01]  /*5540*/  @P5 STG.E.U8 desc[UR10][R12.64], R27 ;  /* 0x0000001b0c005986 */ /* 0x0001e2000c10110a */
[----:B------:R-:W-:Y:S02]  /*5550*/  LEA.HI.X.SX32 R15, R15, R0, 0x1, P6 ;  /* 0x000000000f0f7211 */ /* 0x000fe400030f0eff */
[----:B------:R-:W-:Y:S01]  /*5560*/  PRMT R25, R11, 0x7771, RZ ;  /* 0x000077710b197816 */ /* 0x000fe200000000ff */
[----:B------:R1:W-:Y:S01]  /*5570*/  @P4 STG.E.U8 desc[UR10][R4.64], R23 ;  /* 0x0000001704004986 */ /* 0x0003e2000c10110a */
[----:B------:R-:W-:Y:S01]  /*5580*/  ISETP.LT.AND P6, PT, R19, UR5, !P0 ;  /* 0x0000000513007c0c */ /* 0x000fe2000c7c1270 */
[----:B------:R-:W-:Y:S01]  /*5590*/  IMAD R19, R17, 0x2, R7 ;  /* 0x0000000211137824 */ /* 0x000fe200078e0207 */
[----:B------:R-:W-:Y:S01]  /*55a0*/  ISETP.LT.AND P5, PT, R20, UR5, !P0 ;  /* 0x0000000514007c0c */ /* 0x000fe2000c7a1270 */
[----:B------:R2:W-:Y:S01]  /*55b0*/  @P3 STG.E.U8 desc[UR10][R14.64], R25 ;  /* 0x000000190e003986 */ /* 0x0005e2000c10110a */
[----:B------:R-:W-:Y:S01]  /*55c0*/  IADD3 R6, P4, R7, R16, RZ ;  /* 0x0000001007067210 */ /* 0x000fe20007f9e0ff */
[----:B------:R-:W-:Y:S01]  /*55d0*/  IMAD R21, R17, 0x2, R19 ;  /* 0x0000000211157824 */ /* 0x000fe200078e0213 */
[----:B------:R-:W-:-:S02]  /*55e0*/  PRMT R29, R8, 0x7772, RZ ;  /* 0x00007772081d7816 */ /* 0x000fc400000000ff */
[----:B0-----:R-:W-:Y:S02]  /*55f0*/  IADD3 R12, P3, R19, R16, RZ ;  /* 0x00000010130c7210 */ /* 0x001fe40007f7e0ff */
[-C--:B------:R-:W-:Y:S02]  /*5600*/  LEA.HI.X.SX32 R7, R7, R0.reuse, 0x1, P4 ;  /* 0x0000000007077211 */ /* 0x080fe400020f0eff */
[----:B------:R-:W-:Y:S01]  /*5610*/  LEA.HI.X.SX32 R13, R19, R0, 0x1, P3 ;  /* 0x00000000130d7211 */ /* 0x000fe200018f0eff */
[----:B------:R-:W-:Y:S01]  /*5620*/  IMAD R19, R17, 0x2, R21 ;  /* 0x0000000211137824 */ /* 0x000fe200078e0215 */
[----:B-1----:R-:W-:Y:S01]  /*5630*/  IADD3 R4, P3, R21, R16, RZ ;  /* 0x0000001015047210 */ /* 0x002fe20007f7e0ff */
[----:B------:R-:W-:Y:S01]  /*5640*/  @P6 STG.E.U8 desc[UR10][R6.64], R29 ;  /* 0x0000001d06006986 */ /* 0x000fe2000c10110a */
[----:B------:R-:W-:Y:S01]  /*5650*/  PRMT R27, R9, 0x7772, RZ ;  /* 0x00007772091b7816 */ /* 0x000fe200000000ff */
[----:B------:R-:W-:Y:S01]  /*5660*/  IMAD R23, R17, 0x2, R19 ;  /* 0x0000000211177824 */ /* 0x000fe200078e0213 */
[----:B------:R-:W-:-:S02]  /*5670*/  LEA.HI.X.SX32 R5, R21, R0, 0x1, P3 ;  /* 0x0000000015057211 */ /* 0x000fc400018f0eff */
[----:B------:R-:W-:Y:S01]  /*5680*/  ISETP.LT.AND P4, PT, R18, UR5, !P0 ;  /* 0x0000000512007c0c */ /* 0x000fe2000c781270 */
[----:B--2---:R-:W-:Y:S01]  /*5690*/  IMAD R25, R17, 0x2, R23 ;  /* 0x0000000211197824 */ /* 0x004fe200078e0217 */
[----:B------:R0:W-:Y:S01]  /*56a0*/  @P5 STG.E.U8 desc[UR10][R12.64], R27 ;  /* 0x0000001b0c005986 */ /* 0x0001e2000c10110a */
[-C--:B------:R-:W-:Y:S02]  /*56b0*/  IADD3 R14, P5, R19, R16.reuse, RZ ;  /* 0x00000010130e7210 */ /* 0x080fe40007fbe0ff */
[----:B------:R-:W-:Y:S01]  /*56c0*/  IMAD R21, R17, 0x2, R25 ;  /* 0x0000000211157824 */ /* 0x000fe200078e0219 */
[----:B------:R-:W-:Y:S02]  /*56d0*/  IADD3 R18, P6, R23, R16, RZ ;  /* 0x0000001017127210 */ /* 0x000fe40007fde0ff */
[----:B------:R-:W-:Y:S01]  /*56e0*/  LEA.HI.X.SX32 R15, R19, R0, 0x1, P5 ;  /* 0x00000000130f7211 */ /* 0x000fe200028f0eff */
[----:B------:R-:W-:Y:S01]  /*56f0*/  IMAD R17, R17, 0x2, R21 ;  /* 0x0000000211117824 */ /* 0x000fe200078e0215 */
[----:B------:R-:W-:-:S02]  /*5700*/  ISETP.LT.AND P5, PT, R3, UR5, !P0 ;  /* 0x0000000503007c0c */ /* 0x000fc4000c7a1270 */
[----:B------:R-:W-:Y:S02]  /*5710*/  LEA.HI.X.SX32 R19, R23, R0, 0x1, P6 ;  /* 0x0000000017137211 */ /* 0x000fe400030f0eff */
[-C--:B0-----:R-:W-:Y:S02]  /*5720*/  IADD3 R12, P3, R21, R16.reuse, RZ ;  /* 0x00000010150c7210 */ /* 0x081fe40007f7e0ff */
[----:B------:R-:W-:Y:S02]  /*5730*/  IADD3 R6, P6, R25, R16, RZ ;  /* 0x0000001019067210 */ /* 0x000fe40007fde0ff */
[----:B------:R-:W-:Y:S02]  /*5740*/  LEA.HI.X.SX32 R13, R21, R0, 0x1, P3 ;  /* 0x00000000150d7211 */ /* 0x000fe400018f0eff */
[----:B------:R-:W-:Y:S02]  /*5750*/  ISETP.LT.AND P3, PT, R2, UR5, !P0 ;  /* 0x0000000502007c0c */ /* 0x000fe4000c761270 */
[----:B------:R-:W-:-:S02]  /*5760*/  ISETP.LT.AND P0, PT, R45, UR5, !P0 ;  /* 0x000000052d007c0c */ /* 0x000fc4000c701270 */
[----:B------:R-:W-:Y:S02]  /*5770*/  LEA.HI.X.SX32 R7, R25, R0, 0x1, P6 ;  /* 0x0000000019077211 */ /* 0x000fe400030f0eff */
[----:B------:R-:W-:Y:S02]  /*5780*/  PRMT R25, R10, 0x7772, RZ ;  /* 0x000077720a197816 */ /* 0x000fe400000000ff */
[----:B------:R-:W-:Y:S02]  /*5790*/  PRMT R23, R11, 0x7772, RZ ;  /* 0x000077720b177816 */ /* 0x000fe400000000ff */
[----:B------:R-:W-:Y:S01]  /*57a0*/  PRMT R21, R8, 0x7773, RZ ;  /* 0x0000777308157816 */ /* 0x000fe200000000ff */
[----:B------:R0:W-:Y:S01]  /*57b0*/  @P5 STG.E.U8 desc[UR10][R4.64], R25 ;  /* 0x0000001904005986 */ /* 0x0001e2000c10110a */
[----:B------:R-:W-:Y:S02]  /*57c0*/  PRMT R9, R9, 0x7773, RZ ;  /* 0x0000777309097816 */ /* 0x000fe400000000ff */
[----:B------:R-:W-:Y:S01]  /*57d0*/  PRMT R3, R10, 0x7773, RZ ;  /* 0x000077730a037816 */ /* 0x000fe200000000ff */
[----:B------:R0:W-:Y:S01]  /*57e0*/  @P4 STG.E.U8 desc[UR10][R14.64], R23 ;  /* 0x000000170e004986 */ /* 0x0001e2000c10110a */
[----:B------:R-:W-:-:S02]  /*57f0*/  IADD3 R16, P6, R17, R16, RZ ;  /* 0x0000001011107210 */ /* 0x000fc40007fde0ff */
[----:B------:R-:W-:Y:S01]  /*5800*/  PRMT R11, R11, 0x7773, RZ ;  /* 0x000077730b0b7816 */ /* 0x000fe200000000ff */
[----:B------:R0:W-:Y:S01]  /*5810*/  @P3 STG.E.U8 desc[UR10][R18.64], R21 ;  /* 0x0000001512003986 */ /* 0x0001e2000c10110a */
[----:B------:R-:W-:-:S03]  /*5820*/  LEA.HI.X.SX32 R17, R17, R0, 0x1, P6 ;  /* 0x0000000011117211 */ /* 0x000fc600030f0eff */
[----:B------:R0:W-:Y:S04]  /*5830*/  @P2 STG.E.U8 desc[UR10][R6.64], R9 ;  /* 0x0000000906002986 */ /* 0x0001e8000c10110a */
[----:B------:R0:W-:Y:S01]  /*5840*/  @P1 STG.E.U8 desc[UR10][R12.64], R3 ;  /* 0x000000030c001986 */ /* 0x0001e2000c10110a */
[----:B------:R-:W-:Y:S05]  /*5850*/  @!P0 EXIT ;  /* 0x000000000000894d */ /* 0x000fea0003800000 */
[----:B------:R-:W-:Y:S01]  /*5860*/  STG.E.U8 desc[UR10][R16.64], R11 ;  /* 0x0000000b10007986 */ /* 0x000fe2000c10110a */
[----:B------:R-:W-:Y:S05]  /*5870*/  EXIT ;  /* 0x000000000000794d */ /* 0x000fea0003800000 */
.L_x_2:
[----:B------:R-:W-:-:S00]  /*5880*/  BRA `(.L_x_2) ;  /* 0xfffffffc00fc7947 */ /* 0x000fc0000383ffff */
[----:B------:R-:W-:-:S00]  /*5890*/  NOP ;  /* 0x0000000000007918 */ /* 0x000fc00000000000 */
        /* <DEDUP_REMOVED lines=14> */
.L_x_3:


//--------------------- .nv.shared.matmul_kernel  --------------------------
	.section	.nv.shared.matmul_kernel,"aw",@nobits
	.sectionflags	@""
	.align	16
	.zero		1024


//--------------------- .nv.shared.reserved.0     --------------------------
	.section	.nv.shared.reserved.0,"aw",@nobits
	.weak		__nv_reservedSMEM_offset_0_alias
	.size		__nv_reservedSMEM_offset_0_alias, 0, 0
	.other		__nv_reservedSMEM_offset_0_alias,@"STO_CUDA_RESERVED_SHARED STV_DEFAULT"
__nv_reservedSMEM_offset_0_alias:
	.zero		0


//--------------------- .nv.constant0.matmul_kernel --------------------------
	.section	.nv.constant0.matmul_kernel,"a",@progbits
	.sectionflags	@""
	.align	4
.nv.constant0.matmul_kernel:
	.zero		608


//--------------------- SYMBOLS --------------------------

	.type		.nv.reservedSmem.offset0,@object
	.size		.nv.reservedSmem.offset0,0x4
